//
// Generated by NVIDIA NVVM Compiler
//
// Compiler Build ID: CL-36424714
// Cuda compilation tools, release 13.0, V13.0.88
// Based on NVVM 20.0.0
//

.version 9.0
.target sm_100
.address_size 64

	// .globl	_Z7AmerGPUP6float2S0_S0_S0_ffi
.func  (.param .b64 func_retval0) __internal_accurate_pow
(
	.param .b64 __internal_accurate_pow_param_0,
	.param .b64 __internal_accurate_pow_param_1
)
;

.visible .entry _Z7AmerGPUP6float2S0_S0_S0_ffi(
	.param .u64 .ptr .align 1 _Z7AmerGPUP6float2S0_S0_S0_ffi_param_0,
	.param .u64 .ptr .align 1 _Z7AmerGPUP6float2S0_S0_S0_ffi_param_1,
	.param .u64 .ptr .align 1 _Z7AmerGPUP6float2S0_S0_S0_ffi_param_2,
	.param .u64 .ptr .align 1 _Z7AmerGPUP6float2S0_S0_S0_ffi_param_3,
	.param .f32 _Z7AmerGPUP6float2S0_S0_S0_ffi_param_4,
	.param .f32 _Z7AmerGPUP6float2S0_S0_S0_ffi_param_5,
	.param .u32 _Z7AmerGPUP6float2S0_S0_S0_ffi_param_6
)
.maxntid 128
{
	.local .align 16 .b8 	__local_depot0[256];
	.reg .b64 	%SP;
	.reg .b64 	%SPL;
	.reg .pred 	%p<170>;
	.reg .b32 	%r<263>;
	.reg .b32 	%f<123>;
	.reg .b64 	%rd<61>;
	.reg .b64 	%fd<230>;

	mov.u64 	%SPL, __local_depot0;
	ld.param.u64 	%rd22, [_Z7AmerGPUP6float2S0_S0_S0_ffi_param_1];
	ld.param.u64 	%rd23, [_Z7AmerGPUP6float2S0_S0_S0_ffi_param_2];
	ld.param.u64 	%rd24, [_Z7AmerGPUP6float2S0_S0_S0_ffi_param_3];
	ld.param.u32 	%r40, [_Z7AmerGPUP6float2S0_S0_S0_ffi_param_6];
	mov.u32 	%r41, %ntid.x;
	mov.u32 	%r42, %ctaid.x;
	mov.u32 	%r43, %tid.x;
	mad.lo.s32 	%r1, %r41, %r42, %r43;
	shr.u32 	%r44, %r40, 31;
	add.s32 	%r45, %r40, %r44;
	shr.s32 	%r46, %r45, 1;
	setp.ge.s32 	%p17, %r1, %r46;
	@%p17 bra 	$L__BB0_98;
	ld.param.f32 	%f121, [_Z7AmerGPUP6float2S0_S0_S0_ffi_param_5];
	ld.param.f32 	%f118, [_Z7AmerGPUP6float2S0_S0_S0_ffi_param_4];
	cvta.to.global.u64 	%rd25, %rd22;
	cvta.to.global.u64 	%rd26, %rd23;
	cvta.to.global.u64 	%rd27, %rd24;
	mul.wide.s32 	%rd28, %r1, 8;
	add.s64 	%rd1, %rd25, %rd28;
	ld.global.nc.f32 	%f13, [%rd1];
	add.s64 	%rd2, %rd26, %rd28;
	ld.global.nc.f32 	%f14, [%rd2];
	add.s64 	%rd3, %rd27, %rd28;
	ld.global.nc.f32 	%f15, [%rd3];
	add.u64 	%rd4, %SPL, 0;
	div.rn.f32 	%f1, %f15, 0f427C0000;
	sqrt.rn.f32 	%f16, %f1;
	mul.f32 	%f17, %f121, %f16;
	fma.rn.f32 	%f18, %f17, 0f3BBB989D, 0f3F000000;
	cvt.sat.f32.f32 	%f19, %f18;
	mov.f32 	%f20, 0f4B400001;
	mov.f32 	%f21, 0f437C0000;
	fma.rm.f32 	%f22, %f19, %f21, %f20;
	add.f32 	%f23, %f22, 0fCB40007F;
	neg.f32 	%f24, %f23;
	fma.rn.f32 	%f25, %f17, 0f3FB8AA3B, %f24;
	fma.rn.f32 	%f26, %f17, 0f32A57060, %f25;
	mov.b32 	%r48, %f22;
	shl.b32 	%r49, %r48, 23;
	mov.b32 	%f27, %r49;
	ex2.approx.ftz.f32 	%f28, %f26;
	mul.f32 	%f2, %f28, %f27;
	rcp.rn.f32 	%f3, %f2;
	mul.f32 	%f29, %f118, %f1;
	fma.rn.f32 	%f30, %f29, 0f3BBB989D, 0f3F000000;
	cvt.sat.f32.f32 	%f31, %f30;
	fma.rm.f32 	%f32, %f31, %f21, %f20;
	add.f32 	%f33, %f32, 0fCB40007F;
	neg.f32 	%f34, %f33;
	fma.rn.f32 	%f35, %f29, 0f3FB8AA3B, %f34;
	fma.rn.f32 	%f36, %f29, 0f32A57060, %f35;
	mov.b32 	%r50, %f32;
	shl.b32 	%r51, %r50, 23;
	mov.b32 	%f37, %r51;
	ex2.approx.ftz.f32 	%f38, %f36;
	mul.f32 	%f39, %f38, %f37;
	sub.f32 	%f40, %f39, %f3;
	sub.f32 	%f41, %f2, %f3;
	div.rn.f32 	%f4, %f40, %f41;
	cvt.f64.f32 	%fd1, %f13;
	cvt.f64.f32 	%fd2, %f2;
	{
	.reg .b32 %temp; 
	mov.b64 	{%temp, %r2}, %fd2;
	}
	abs.f64 	%fd3, %fd2;
	cvt.f64.f32 	%fd4, %f3;
	{
	.reg .b32 %temp; 
	mov.b64 	{%temp, %r3}, %fd4;
	}
	abs.f64 	%fd5, %fd4;
	cvt.f64.f32 	%fd6, %f14;
	mov.b32 	%r253, 0;
$L__BB0_2:
	setp.neu.f32 	%p18, %f2, 0f00000000;
	setp.lt.s32 	%p19, %r2, 0;
	cvt.rn.f64.u32 	%fd7, %r253;
	{
	.reg .b32 %temp; 
	mov.b64 	{%temp, %r5}, %fd7;
	}
	shr.u32 	%r52, %r5, 20;
	and.b32  	%r53, %r52, 2047;
	add.s32 	%r54, %r53, -1012;
	mov.b64 	%rd30, %fd7;
	shl.b64 	%rd31, %rd30, %r54;
	setp.eq.s64 	%p20, %rd31, -9223372036854775808;
	{ // callseq 0, 0
	.param .b64 param0;
	st.param.f64 	[param0], %fd3;
	.param .b64 param1;
	st.param.f64 	[param1], %fd7;
	.param .b64 retval0;
	call.uni (retval0), 
	__internal_accurate_pow, 
	(
	param0, 
	param1
	);
	ld.param.f64 	%fd108, [retval0];
	} // callseq 0
	and.pred  	%p1, %p19, %p20;
	neg.f64 	%fd110, %fd108;
	selp.f64 	%fd206, %fd110, %fd108, %p1;
	@%p18 bra 	$L__BB0_4;
	selp.b32 	%r55, %r2, 0, %p20;
	setp.lt.s32 	%p22, %r5, 0;
	or.b32  	%r56, %r55, 2146435072;
	selp.b32 	%r57, %r56, %r55, %p22;
	mov.b32 	%r58, 0;
	mov.b64 	%fd206, {%r58, %r57};
$L__BB0_4:
	add.f64 	%fd111, %fd2, %fd7;
	{
	.reg .b32 %temp; 
	mov.b64 	{%temp, %r59}, %fd111;
	}
	and.b32  	%r60, %r59, 2146435072;
	setp.ne.s32 	%p23, %r60, 2146435072;
	@%p23 bra 	$L__BB0_9;
	setp.num.f32 	%p24, %f2, %f2;
	@%p24 bra 	$L__BB0_7;
	add.rn.f64 	%fd206, %fd2, %fd7;
	bra.uni 	$L__BB0_9;
$L__BB0_7:
	setp.neu.f64 	%p25, %fd3, 0d7FF0000000000000;
	@%p25 bra 	$L__BB0_9;
	setp.lt.s32 	%p26, %r5, 0;
	selp.b32 	%r61, 0, 2146435072, %p26;
	and.b32  	%r62, %r5, 2147483647;
	setp.ne.s32 	%p27, %r62, 1071644672;
	or.b32  	%r63, %r61, -2147483648;
	selp.b32 	%r64, %r63, %r61, %p27;
	selp.b32 	%r65, %r64, %r61, %p1;
	mov.b32 	%r66, 0;
	mov.b64 	%fd206, {%r66, %r65};
$L__BB0_9:
	setp.neu.f32 	%p28, %f3, 0f00000000;
	setp.lt.s32 	%p29, %r3, 0;
	setp.eq.f32 	%p30, %f2, 0f3F800000;
	setp.eq.s32 	%p31, %r253, 0;
	selp.f64 	%fd112, 0d3FF0000000000000, %fd206, %p31;
	selp.f64 	%fd14, 0d3FF0000000000000, %fd112, %p30;
	sub.s32 	%r67, 63, %r253;
	cvt.rn.f64.u32 	%fd15, %r67;
	{
	.reg .b32 %temp; 
	mov.b64 	{%temp, %r6}, %fd15;
	}
	shr.u32 	%r68, %r6, 20;
	and.b32  	%r69, %r68, 2047;
	add.s32 	%r70, %r69, -1012;
	mov.b64 	%rd32, %fd15;
	shl.b64 	%rd33, %rd32, %r70;
	setp.eq.s64 	%p32, %rd33, -9223372036854775808;
	{ // callseq 1, 0
	.param .b64 param0;
	st.param.f64 	[param0], %fd5;
	.param .b64 param1;
	st.param.f64 	[param1], %fd15;
	.param .b64 retval0;
	call.uni (retval0), 
	__internal_accurate_pow, 
	(
	param0, 
	param1
	);
	ld.param.f64 	%fd113, [retval0];
	} // callseq 1
	and.pred  	%p2, %p29, %p32;
	neg.f64 	%fd115, %fd113;
	selp.f64 	%fd208, %fd115, %fd113, %p2;
	@%p28 bra 	$L__BB0_11;
	selp.b32 	%r71, %r3, 0, %p32;
	setp.lt.s32 	%p34, %r6, 0;
	or.b32  	%r72, %r71, 2146435072;
	selp.b32 	%r73, %r72, %r71, %p34;
	mov.b32 	%r74, 0;
	mov.b64 	%fd208, {%r74, %r73};
$L__BB0_11:
	add.f64 	%fd116, %fd4, %fd15;
	{
	.reg .b32 %temp; 
	mov.b64 	{%temp, %r75}, %fd116;
	}
	and.b32  	%r76, %r75, 2146435072;
	setp.ne.s32 	%p35, %r76, 2146435072;
	@%p35 bra 	$L__BB0_16;
	setp.num.f32 	%p36, %f3, %f3;
	@%p36 bra 	$L__BB0_14;
	add.rn.f64 	%fd208, %fd4, %fd15;
	bra.uni 	$L__BB0_16;
$L__BB0_14:
	setp.neu.f64 	%p37, %fd5, 0d7FF0000000000000;
	@%p37 bra 	$L__BB0_16;
	setp.lt.s32 	%p38, %r6, 0;
	selp.b32 	%r77, 0, 2146435072, %p38;
	and.b32  	%r78, %r6, 2147483647;
	setp.ne.s32 	%p39, %r78, 1071644672;
	or.b32  	%r79, %r77, -2147483648;
	selp.b32 	%r80, %r79, %r77, %p39;
	selp.b32 	%r81, %r80, %r77, %p2;
	mov.b32 	%r82, 0;
	mov.b64 	%fd208, {%r82, %r81};
$L__BB0_16:
	setp.eq.f32 	%p40, %f3, 0f3F800000;
	setp.neu.f32 	%p41, %f2, 0f00000000;
	setp.lt.s32 	%p42, %r2, 0;
	selp.f64 	%fd117, 0d3FF0000000000000, %fd208, %p40;
	mul.f64 	%fd118, %fd14, %fd1;
	mul.f64 	%fd119, %fd118, %fd117;
	sub.f64 	%fd120, %fd119, %fd6;
	cvt.rn.f32.f64 	%f42, %fd120;
	max.f32 	%f43, %f42, 0f00000000;
	mul.wide.u32 	%rd34, %r253, 4;
	add.s64 	%rd7, %rd4, %rd34;
	st.local.f32 	[%rd7], %f43;
	add.s32 	%r7, %r253, 1;
	cvt.rn.f64.u32 	%fd22, %r7;
	{
	.reg .b32 %temp; 
	mov.b64 	{%temp, %r8}, %fd22;
	}
	shr.u32 	%r83, %r8, 20;
	and.b32  	%r84, %r83, 2047;
	add.s32 	%r85, %r84, -1012;
	mov.b64 	%rd35, %fd22;
	shl.b64 	%rd36, %rd35, %r85;
	setp.eq.s64 	%p43, %rd36, -9223372036854775808;
	{ // callseq 2, 0
	.param .b64 param0;
	st.param.f64 	[param0], %fd3;
	.param .b64 param1;
	st.param.f64 	[param1], %fd22;
	.param .b64 retval0;
	call.uni (retval0), 
	__internal_accurate_pow, 
	(
	param0, 
	param1
	);
	ld.param.f64 	%fd121, [retval0];
	} // callseq 2
	and.pred  	%p3, %p42, %p43;
	neg.f64 	%fd123, %fd121;
	selp.f64 	%fd210, %fd123, %fd121, %p3;
	@%p41 bra 	$L__BB0_18;
	selp.b32 	%r86, %r2, 0, %p43;
	setp.lt.s32 	%p45, %r8, 0;
	or.b32  	%r87, %r86, 2146435072;
	selp.b32 	%r88, %r87, %r86, %p45;
	mov.b32 	%r89, 0;
	mov.b64 	%fd210, {%r89, %r88};
$L__BB0_18:
	add.f64 	%fd124, %fd2, %fd22;
	{
	.reg .b32 %temp; 
	mov.b64 	{%temp, %r90}, %fd124;
	}
	and.b32  	%r91, %r90, 2146435072;
	setp.ne.s32 	%p46, %r91, 2146435072;
	@%p46 bra 	$L__BB0_23;
	setp.nan.f32 	%p47, %f2, %f2;
	@%p47 bra 	$L__BB0_22;
	setp.neu.f64 	%p48, %fd3, 0d7FF0000000000000;
	@%p48 bra 	$L__BB0_23;
	setp.lt.s32 	%p49, %r8, 0;
	selp.b32 	%r92, 0, 2146435072, %p49;
	and.b32  	%r93, %r8, 2147483647;
	setp.ne.s32 	%p50, %r93, 1071644672;
	or.b32  	%r94, %r92, -2147483648;
	selp.b32 	%r95, %r94, %r92, %p50;
	selp.b32 	%r96, %r95, %r92, %p3;
	mov.b32 	%r97, 0;
	mov.b64 	%fd210, {%r97, %r96};
	bra.uni 	$L__BB0_23;
$L__BB0_22:
	add.rn.f64 	%fd210, %fd2, %fd22;
$L__BB0_23:
	selp.f64 	%fd29, 0d3FF0000000000000, %fd210, %p30;
	sub.s32 	%r98, 62, %r253;
	cvt.rn.f64.u32 	%fd30, %r98;
	{
	.reg .b32 %temp; 
	mov.b64 	{%temp, %r9}, %fd30;
	}
	shr.u32 	%r99, %r9, 20;
	and.b32  	%r100, %r99, 2047;
	add.s32 	%r101, %r100, -1012;
	mov.b64 	%rd37, %fd30;
	shl.b64 	%rd38, %rd37, %r101;
	setp.eq.s64 	%p54, %rd38, -9223372036854775808;
	{ // callseq 3, 0
	.param .b64 param0;
	st.param.f64 	[param0], %fd5;
	.param .b64 param1;
	st.param.f64 	[param1], %fd30;
	.param .b64 retval0;
	call.uni (retval0), 
	__internal_accurate_pow, 
	(
	param0, 
	param1
	);
	ld.param.f64 	%fd125, [retval0];
	} // callseq 3
	and.pred  	%p4, %p29, %p54;
	neg.f64 	%fd127, %fd125;
	selp.f64 	%fd212, %fd127, %fd125, %p4;
	@%p28 bra 	$L__BB0_25;
	selp.b32 	%r102, %r3, 0, %p54;
	setp.lt.s32 	%p56, %r9, 0;
	or.b32  	%r103, %r102, 2146435072;
	selp.b32 	%r104, %r103, %r102, %p56;
	mov.b32 	%r105, 0;
	mov.b64 	%fd212, {%r105, %r104};
$L__BB0_25:
	add.f64 	%fd128, %fd4, %fd30;
	{
	.reg .b32 %temp; 
	mov.b64 	{%temp, %r106}, %fd128;
	}
	and.b32  	%r107, %r106, 2146435072;
	setp.ne.s32 	%p57, %r107, 2146435072;
	@%p57 bra 	$L__BB0_30;
	setp.nan.f32 	%p58, %f3, %f3;
	@%p58 bra 	$L__BB0_29;
	setp.neu.f64 	%p59, %fd5, 0d7FF0000000000000;
	@%p59 bra 	$L__BB0_30;
	setp.lt.s32 	%p60, %r9, 0;
	selp.b32 	%r108, 0, 2146435072, %p60;
	and.b32  	%r109, %r9, 2147483647;
	setp.ne.s32 	%p61, %r109, 1071644672;
	or.b32  	%r110, %r108, -2147483648;
	selp.b32 	%r111, %r110, %r108, %p61;
	selp.b32 	%r112, %r111, %r108, %p4;
	mov.b32 	%r113, 0;
	mov.b64 	%fd212, {%r113, %r112};
	bra.uni 	$L__BB0_30;
$L__BB0_29:
	add.rn.f64 	%fd212, %fd4, %fd30;
$L__BB0_30:
	setp.eq.f32 	%p62, %f3, 0f3F800000;
	setp.eq.s32 	%p63, %r7, 63;
	selp.f64 	%fd129, 0d3FF0000000000000, %fd212, %p63;
	selp.f64 	%fd130, 0d3FF0000000000000, %fd129, %p62;
	mul.f64 	%fd131, %fd29, %fd1;
	mul.f64 	%fd132, %fd131, %fd130;
	sub.f64 	%fd133, %fd132, %fd6;
	cvt.rn.f32.f64 	%f44, %fd133;
	max.f32 	%f45, %f44, 0f00000000;
	st.local.f32 	[%rd7+4], %f45;
	add.s32 	%r253, %r253, 2;
	setp.ne.s32 	%p64, %r253, 64;
	@%p64 bra 	$L__BB0_2;
	ld.param.f32 	%f119, [_Z7AmerGPUP6float2S0_S0_S0_ffi_param_4];
	neg.f32 	%f5, %f119;
	mul.f32 	%f46, %f1, %f5;
	fma.rn.f32 	%f47, %f46, 0f3BBB989D, 0f3F000000;
	cvt.sat.f32.f32 	%f48, %f47;
	mov.f32 	%f49, 0f4B400001;
	mov.f32 	%f50, 0f437C0000;
	fma.rm.f32 	%f51, %f48, %f50, %f49;
	add.f32 	%f52, %f51, 0fCB40007F;
	neg.f32 	%f53, %f52;
	fma.rn.f32 	%f54, %f46, 0f3FB8AA3B, %f53;
	fma.rn.f32 	%f55, %f46, 0f32A57060, %f54;
	mov.b32 	%r116, %f51;
	shl.b32 	%r117, %r116, 23;
	mov.b32 	%f56, %r117;
	ex2.approx.ftz.f32 	%f57, %f55;
	mul.f32 	%f58, %f57, %f56;
	cvt.f64.f32 	%fd37, %f58;
	cvt.f64.f32 	%fd134, %f4;
	mov.f64 	%fd135, 0d3FF0000000000000;
	sub.f64 	%fd38, %fd135, %fd134;
	mov.b32 	%r254, 62;
	mov.b32 	%r255, 63;
$L__BB0_32:
	mov.u32 	%r12, %r254;
	mov.b32 	%r256, 0;
$L__BB0_33:
	mov.u32 	%r13, %r256;
	setp.neu.f32 	%p65, %f2, 0f00000000;
	setp.lt.s32 	%p66, %r2, 0;
	cvt.rn.f64.u32 	%fd39, %r13;
	{
	.reg .b32 %temp; 
	mov.b64 	{%temp, %r14}, %fd39;
	}
	shr.u32 	%r119, %r14, 20;
	and.b32  	%r120, %r119, 2047;
	add.s32 	%r121, %r120, -1012;
	mov.b64 	%rd39, %fd39;
	shl.b64 	%rd40, %rd39, %r121;
	setp.eq.s64 	%p67, %rd40, -9223372036854775808;
	{ // callseq 4, 0
	.param .b64 param0;
	st.param.f64 	[param0], %fd3;
	.param .b64 param1;
	st.param.f64 	[param1], %fd39;
	.param .b64 retval0;
	call.uni (retval0), 
	__internal_accurate_pow, 
	(
	param0, 
	param1
	);
	ld.param.f64 	%fd136, [retval0];
	} // callseq 4
	and.pred  	%p5, %p66, %p67;
	neg.f64 	%fd138, %fd136;
	selp.f64 	%fd214, %fd138, %fd136, %p5;
	@%p65 bra 	$L__BB0_35;
	selp.b32 	%r122, %r2, 0, %p67;
	setp.lt.s32 	%p69, %r14, 0;
	or.b32  	%r123, %r122, 2146435072;
	selp.b32 	%r124, %r123, %r122, %p69;
	mov.b32 	%r125, 0;
	mov.b64 	%fd214, {%r125, %r124};
$L__BB0_35:
	add.f64 	%fd139, %fd2, %fd39;
	{
	.reg .b32 %temp; 
	mov.b64 	{%temp, %r126}, %fd139;
	}
	and.b32  	%r127, %r126, 2146435072;
	setp.ne.s32 	%p70, %r127, 2146435072;
	@%p70 bra 	$L__BB0_40;
	setp.num.f32 	%p71, %f2, %f2;
	@%p71 bra 	$L__BB0_38;
	add.rn.f64 	%fd214, %fd2, %fd39;
	bra.uni 	$L__BB0_40;
$L__BB0_38:
	setp.neu.f64 	%p72, %fd3, 0d7FF0000000000000;
	@%p72 bra 	$L__BB0_40;
	setp.lt.s32 	%p73, %r14, 0;
	selp.b32 	%r128, 0, 2146435072, %p73;
	and.b32  	%r129, %r14, 2147483647;
	setp.ne.s32 	%p74, %r129, 1071644672;
	or.b32  	%r130, %r128, -2147483648;
	selp.b32 	%r131, %r130, %r128, %p74;
	selp.b32 	%r132, %r131, %r128, %p5;
	mov.b32 	%r133, 0;
	mov.b64 	%fd214, {%r133, %r132};
$L__BB0_40:
	setp.neu.f32 	%p75, %f3, 0f00000000;
	setp.lt.s32 	%p76, %r3, 0;
	setp.eq.f32 	%p77, %f2, 0f3F800000;
	setp.eq.s32 	%p78, %r13, 0;
	selp.f64 	%fd140, 0d3FF0000000000000, %fd214, %p78;
	selp.f64 	%fd46, 0d3FF0000000000000, %fd140, %p77;
	sub.s32 	%r15, %r12, %r13;
	cvt.rn.f64.s32 	%fd47, %r15;
	{
	.reg .b32 %temp; 
	mov.b64 	{%temp, %r16}, %fd47;
	}
	shr.u32 	%r134, %r16, 20;
	and.b32  	%r135, %r134, 2047;
	add.s32 	%r136, %r135, -1012;
	mov.b64 	%rd41, %fd47;
	shl.b64 	%rd11, %rd41, %r136;
	setp.eq.s64 	%p168, %rd11, -9223372036854775808;
	{ // callseq 5, 0
	.param .b64 param0;
	st.param.f64 	[param0], %fd5;
	.param .b64 param1;
	st.param.f64 	[param1], %fd47;
	.param .b64 retval0;
	call.uni (retval0), 
	__internal_accurate_pow, 
	(
	param0, 
	param1
	);
	ld.param.f64 	%fd141, [retval0];
	} // callseq 5
	neg.f64 	%fd143, %fd141;
	selp.f64 	%fd144, %fd143, %fd141, %p168;
	selp.f64 	%fd216, %fd144, %fd141, %p76;
	@%p75 bra 	$L__BB0_42;
	setp.eq.s64 	%p80, %rd11, -9223372036854775808;
	abs.f64 	%fd145, %fd47;
	setp.neu.f64 	%p81, %fd145, 0d3FE0000000000000;
	and.pred  	%p168, %p81, %p80;
	selp.b32 	%r137, %r3, 0, %p168;
	setp.lt.s32 	%p82, %r16, 0;
	or.b32  	%r138, %r137, 2146435072;
	selp.b32 	%r139, %r138, %r137, %p82;
	mov.b32 	%r140, 0;
	mov.b64 	%fd216, {%r140, %r139};
$L__BB0_42:
	add.f64 	%fd146, %fd4, %fd47;
	{
	.reg .b32 %temp; 
	mov.b64 	{%temp, %r141}, %fd146;
	}
	and.b32  	%r142, %r141, 2146435072;
	setp.ne.s32 	%p83, %r142, 2146435072;
	@%p83 bra 	$L__BB0_47;
	setp.num.f32 	%p84, %f3, %f3;
	@%p84 bra 	$L__BB0_45;
	add.rn.f64 	%fd216, %fd4, %fd47;
	bra.uni 	$L__BB0_47;
$L__BB0_45:
	setp.neu.f64 	%p85, %fd5, 0d7FF0000000000000;
	@%p85 bra 	$L__BB0_47;
	setp.lt.s32 	%p87, %r16, 0;
	selp.b32 	%r143, 0, 2146435072, %p87;
	and.b32  	%r144, %r16, 2147483647;
	setp.ne.s32 	%p88, %r144, 1071644672;
	or.b32  	%r145, %r143, -2147483648;
	selp.b32 	%r146, %r145, %r143, %p88;
	selp.b32 	%r147, %r146, %r143, %p168;
	selp.b32 	%r148, %r147, %r143, %p76;
	mov.b32 	%r149, 0;
	mov.b64 	%fd216, {%r149, %r148};
$L__BB0_47:
	setp.eq.s32 	%p90, %r15, 0;
	selp.f64 	%fd147, 0d3FF0000000000000, %fd216, %p90;
	selp.f64 	%fd148, 0d3FF0000000000000, %fd147, %p62;
	mul.f64 	%fd149, %fd46, %fd1;
	mul.f64 	%fd150, %fd149, %fd148;
	sub.f64 	%fd151, %fd150, %fd6;
	cvt.rn.f32.f64 	%f59, %fd151;
	add.s32 	%r256, %r13, 1;
	mul.wide.u32 	%rd42, %r13, 4;
	add.s64 	%rd43, %rd4, %rd42;
	ld.local.f32 	%f60, [%rd43+4];
	mul.f32 	%f61, %f4, %f60;
	cvt.f64.f32 	%fd152, %f61;
	ld.local.f32 	%f62, [%rd43];
	cvt.f64.f32 	%fd153, %f62;
	fma.rn.f64 	%fd154, %fd38, %fd153, %fd152;
	mul.f64 	%fd155, %fd154, %fd37;
	cvt.rn.f32.f64 	%f63, %fd155;
	max.f32 	%f64, %f59, %f63;
	st.local.f32 	[%rd43], %f64;
	setp.ne.s32 	%p91, %r256, %r255;
	@%p91 bra 	$L__BB0_33;
	add.s32 	%r254, %r12, -1;
	setp.ne.s32 	%p92, %r12, 0;
	mov.u32 	%r255, %r12;
	@%p92 bra 	$L__BB0_32;
	ld.param.f32 	%f122, [_Z7AmerGPUP6float2S0_S0_S0_ffi_param_5];
	ld.param.f32 	%f120, [_Z7AmerGPUP6float2S0_S0_S0_ffi_param_4];
	ld.local.f32 	%f6, [%rd4];
	ld.global.nc.f32 	%f65, [%rd1+4];
	ld.global.nc.f32 	%f66, [%rd2+4];
	ld.global.nc.f32 	%f67, [%rd3+4];
	div.rn.f32 	%f7, %f67, 0f427C0000;
	sqrt.rn.f32 	%f68, %f7;
	mul.f32 	%f69, %f122, %f68;
	fma.rn.f32 	%f70, %f69, 0f3BBB989D, 0f3F000000;
	cvt.sat.f32.f32 	%f71, %f70;
	mov.f32 	%f72, 0f4B400001;
	mov.f32 	%f73, 0f437C0000;
	fma.rm.f32 	%f74, %f71, %f73, %f72;
	add.f32 	%f75, %f74, 0fCB40007F;
	neg.f32 	%f76, %f75;
	fma.rn.f32 	%f77, %f69, 0f3FB8AA3B, %f76;
	fma.rn.f32 	%f78, %f69, 0f32A57060, %f77;
	mov.b32 	%r151, %f74;
	shl.b32 	%r152, %r151, 23;
	mov.b32 	%f79, %r152;
	ex2.approx.ftz.f32 	%f80, %f78;
	mul.f32 	%f8, %f80, %f79;
	rcp.rn.f32 	%f9, %f8;
	mul.f32 	%f81, %f120, %f7;
	fma.rn.f32 	%f82, %f81, 0f3BBB989D, 0f3F000000;
	cvt.sat.f32.f32 	%f83, %f82;
	fma.rm.f32 	%f84, %f83, %f73, %f72;
	add.f32 	%f85, %f84, 0fCB40007F;
	neg.f32 	%f86, %f85;
	fma.rn.f32 	%f87, %f81, 0f3FB8AA3B, %f86;
	fma.rn.f32 	%f88, %f81, 0f32A57060, %f87;
	mov.b32 	%r153, %f84;
	shl.b32 	%r154, %r153, 23;
	mov.b32 	%f89, %r154;
	ex2.approx.ftz.f32 	%f90, %f88;
	mul.f32 	%f91, %f90, %f89;
	sub.f32 	%f92, %f91, %f9;
	sub.f32 	%f93, %f8, %f9;
	div.rn.f32 	%f10, %f92, %f93;
	cvt.f64.f32 	%fd54, %f65;
	cvt.f64.f32 	%fd55, %f8;
	{
	.reg .b32 %temp; 
	mov.b64 	{%temp, %r19}, %fd55;
	}
	abs.f64 	%fd56, %fd55;
	cvt.f64.f32 	%fd57, %f9;
	{
	.reg .b32 %temp; 
	mov.b64 	{%temp, %r20}, %fd57;
	}
	abs.f64 	%fd58, %fd57;
	cvt.f64.f32 	%fd59, %f66;
	mov.b32 	%r257, 0;
$L__BB0_50:
	setp.neu.f32 	%p93, %f8, 0f00000000;
	setp.lt.s32 	%p94, %r19, 0;
	cvt.rn.f64.u32 	%fd60, %r257;
	{
	.reg .b32 %temp; 
	mov.b64 	{%temp, %r22}, %fd60;
	}
	shr.u32 	%r155, %r22, 20;
	and.b32  	%r156, %r155, 2047;
	add.s32 	%r157, %r156, -1012;
	mov.b64 	%rd44, %fd60;
	shl.b64 	%rd45, %rd44, %r157;
	setp.eq.s64 	%p95, %rd45, -9223372036854775808;
	{ // callseq 6, 0
	.param .b64 param0;
	st.param.f64 	[param0], %fd56;
	.param .b64 param1;
	st.param.f64 	[param1], %fd60;
	.param .b64 retval0;
	call.uni (retval0), 
	__internal_accurate_pow, 
	(
	param0, 
	param1
	);
	ld.param.f64 	%fd156, [retval0];
	} // callseq 6
	and.pred  	%p9, %p94, %p95;
	neg.f64 	%fd158, %fd156;
	selp.f64 	%fd218, %fd158, %fd156, %p9;
	@%p93 bra 	$L__BB0_52;
	setp.eq.s64 	%p96, %rd45, -9223372036854775808;
	selp.b32 	%r158, %r19, 0, %p96;
	setp.lt.s32 	%p97, %r22, 0;
	or.b32  	%r159, %r158, 2146435072;
	selp.b32 	%r160, %r159, %r158, %p97;
	mov.b32 	%r161, 0;
	mov.b64 	%fd218, {%r161, %r160};
$L__BB0_52:
	add.f64 	%fd159, %fd55, %fd60;
	{
	.reg .b32 %temp; 
	mov.b64 	{%temp, %r162}, %fd159;
	}
	and.b32  	%r163, %r162, 2146435072;
	setp.ne.s32 	%p98, %r163, 2146435072;
	@%p98 bra 	$L__BB0_57;
	setp.num.f32 	%p99, %f8, %f8;
	@%p99 bra 	$L__BB0_55;
	add.rn.f64 	%fd218, %fd55, %fd60;
	bra.uni 	$L__BB0_57;
$L__BB0_55:
	setp.neu.f64 	%p100, %fd56, 0d7FF0000000000000;
	@%p100 bra 	$L__BB0_57;
	setp.lt.s32 	%p101, %r22, 0;
	selp.b32 	%r164, 0, 2146435072, %p101;
	and.b32  	%r165, %r22, 2147483647;
	setp.ne.s32 	%p102, %r165, 1071644672;
	or.b32  	%r166, %r164, -2147483648;
	selp.b32 	%r167, %r166, %r164, %p102;
	selp.b32 	%r168, %r167, %r164, %p9;
	mov.b32 	%r169, 0;
	mov.b64 	%fd218, {%r169, %r168};
$L__BB0_57:
	setp.neu.f32 	%p103, %f9, 0f00000000;
	setp.lt.s32 	%p104, %r20, 0;
	setp.eq.f32 	%p105, %f8, 0f3F800000;
	setp.eq.s32 	%p106, %r257, 0;
	selp.f64 	%fd160, 0d3FF0000000000000, %fd218, %p106;
	selp.f64 	%fd67, 0d3FF0000000000000, %fd160, %p105;
	sub.s32 	%r170, 63, %r257;
	cvt.rn.f64.u32 	%fd68, %r170;
	{
	.reg .b32 %temp; 
	mov.b64 	{%temp, %r23}, %fd68;
	}
	shr.u32 	%r171, %r23, 20;
	and.b32  	%r172, %r171, 2047;
	add.s32 	%r173, %r172, -1012;
	mov.b64 	%rd46, %fd68;
	shl.b64 	%rd47, %rd46, %r173;
	setp.eq.s64 	%p107, %rd47, -9223372036854775808;
	{ // callseq 7, 0
	.param .b64 param0;
	st.param.f64 	[param0], %fd58;
	.param .b64 param1;
	st.param.f64 	[param1], %fd68;
	.param .b64 retval0;
	call.uni (retval0), 
	__internal_accurate_pow, 
	(
	param0, 
	param1
	);
	ld.param.f64 	%fd161, [retval0];
	} // callseq 7
	and.pred  	%p10, %p104, %p107;
	neg.f64 	%fd163, %fd161;
	selp.f64 	%fd220, %fd163, %fd161, %p10;
	@%p103 bra 	$L__BB0_59;
	selp.b32 	%r174, %r20, 0, %p107;
	setp.lt.s32 	%p109, %r23, 0;
	or.b32  	%r175, %r174, 2146435072;
	selp.b32 	%r176, %r175, %r174, %p109;
	mov.b32 	%r177, 0;
	mov.b64 	%fd220, {%r177, %r176};
$L__BB0_59:
	add.f64 	%fd164, %fd57, %fd68;
	{
	.reg .b32 %temp; 
	mov.b64 	{%temp, %r178}, %fd164;
	}
	and.b32  	%r179, %r178, 2146435072;
	setp.ne.s32 	%p110, %r179, 2146435072;
	@%p110 bra 	$L__BB0_64;
	setp.num.f32 	%p111, %f9, %f9;
	@%p111 bra 	$L__BB0_62;
	add.rn.f64 	%fd220, %fd57, %fd68;
	bra.uni 	$L__BB0_64;
$L__BB0_62:
	setp.neu.f64 	%p112, %fd58, 0d7FF0000000000000;
	@%p112 bra 	$L__BB0_64;
	setp.lt.s32 	%p113, %r23, 0;
	selp.b32 	%r180, 0, 2146435072, %p113;
	and.b32  	%r181, %r23, 2147483647;
	setp.ne.s32 	%p114, %r181, 1071644672;
	or.b32  	%r182, %r180, -2147483648;
	selp.b32 	%r183, %r182, %r180, %p114;
	selp.b32 	%r184, %r183, %r180, %p10;
	mov.b32 	%r185, 0;
	mov.b64 	%fd220, {%r185, %r184};
$L__BB0_64:
	setp.eq.f32 	%p115, %f9, 0f3F800000;
	setp.neu.f32 	%p116, %f8, 0f00000000;
	setp.lt.s32 	%p117, %r19, 0;
	selp.f64 	%fd165, 0d3FF0000000000000, %fd220, %p115;
	mul.f64 	%fd166, %fd67, %fd54;
	mul.f64 	%fd167, %fd166, %fd165;
	sub.f64 	%fd168, %fd167, %fd59;
	cvt.rn.f32.f64 	%f94, %fd168;
	max.f32 	%f95, %f94, 0f00000000;
	mul.wide.u32 	%rd48, %r257, 4;
	add.s64 	%rd14, %rd4, %rd48;
	st.local.f32 	[%rd14], %f95;
	add.s32 	%r24, %r257, 1;
	cvt.rn.f64.u32 	%fd75, %r24;
	{
	.reg .b32 %temp; 
	mov.b64 	{%temp, %r25}, %fd75;
	}
	shr.u32 	%r186, %r25, 20;
	and.b32  	%r187, %r186, 2047;
	add.s32 	%r188, %r187, -1012;
	mov.b64 	%rd49, %fd75;
	shl.b64 	%rd50, %rd49, %r188;
	setp.eq.s64 	%p118, %rd50, -9223372036854775808;
	{ // callseq 8, 0
	.param .b64 param0;
	st.param.f64 	[param0], %fd56;
	.param .b64 param1;
	st.param.f64 	[param1], %fd75;
	.param .b64 retval0;
	call.uni (retval0), 
	__internal_accurate_pow, 
	(
	param0, 
	param1
	);
	ld.param.f64 	%fd169, [retval0];
	} // callseq 8
	and.pred  	%p11, %p117, %p118;
	neg.f64 	%fd171, %fd169;
	selp.f64 	%fd222, %fd171, %fd169, %p11;
	@%p116 bra 	$L__BB0_66;
	selp.b32 	%r189, %r19, 0, %p118;
	setp.lt.s32 	%p120, %r25, 0;
	or.b32  	%r190, %r189, 2146435072;
	selp.b32 	%r191, %r190, %r189, %p120;
	mov.b32 	%r192, 0;
	mov.b64 	%fd222, {%r192, %r191};
$L__BB0_66:
	add.f64 	%fd172, %fd55, %fd75;
	{
	.reg .b32 %temp; 
	mov.b64 	{%temp, %r193}, %fd172;
	}
	and.b32  	%r194, %r193, 2146435072;
	setp.ne.s32 	%p121, %r194, 2146435072;
	@%p121 bra 	$L__BB0_71;
	setp.nan.f32 	%p122, %f8, %f8;
	@%p122 bra 	$L__BB0_70;
	setp.neu.f64 	%p123, %fd56, 0d7FF0000000000000;
	@%p123 bra 	$L__BB0_71;
	setp.lt.s32 	%p124, %r25, 0;
	selp.b32 	%r195, 0, 2146435072, %p124;
	and.b32  	%r196, %r25, 2147483647;
	setp.ne.s32 	%p125, %r196, 1071644672;
	or.b32  	%r197, %r195, -2147483648;
	selp.b32 	%r198, %r197, %r195, %p125;
	selp.b32 	%r199, %r198, %r195, %p11;
	mov.b32 	%r200, 0;
	mov.b64 	%fd222, {%r200, %r199};
	bra.uni 	$L__BB0_71;
$L__BB0_70:
	add.rn.f64 	%fd222, %fd55, %fd75;
$L__BB0_71:
	setp.neu.f32 	%p126, %f9, 0f00000000;
	setp.lt.s32 	%p127, %r20, 0;
	setp.eq.f32 	%p128, %f8, 0f3F800000;
	selp.f64 	%fd82, 0d3FF0000000000000, %fd222, %p128;
	sub.s32 	%r201, 62, %r257;
	cvt.rn.f64.u32 	%fd83, %r201;
	{
	.reg .b32 %temp; 
	mov.b64 	{%temp, %r26}, %fd83;
	}
	shr.u32 	%r202, %r26, 20;
	and.b32  	%r203, %r202, 2047;
	add.s32 	%r204, %r203, -1012;
	mov.b64 	%rd51, %fd83;
	shl.b64 	%rd52, %rd51, %r204;
	setp.eq.s64 	%p129, %rd52, -9223372036854775808;
	{ // callseq 9, 0
	.param .b64 param0;
	st.param.f64 	[param0], %fd58;
	.param .b64 param1;
	st.param.f64 	[param1], %fd83;
	.param .b64 retval0;
	call.uni (retval0), 
	__internal_accurate_pow, 
	(
	param0, 
	param1
	);
	ld.param.f64 	%fd173, [retval0];
	} // callseq 9
	and.pred  	%p12, %p127, %p129;
	neg.f64 	%fd175, %fd173;
	selp.f64 	%fd224, %fd175, %fd173, %p12;
	@%p126 bra 	$L__BB0_73;
	selp.b32 	%r205, %r20, 0, %p129;
	setp.lt.s32 	%p131, %r26, 0;
	or.b32  	%r206, %r205, 2146435072;
	selp.b32 	%r207, %r206, %r205, %p131;
	mov.b32 	%r208, 0;
	mov.b64 	%fd224, {%r208, %r207};
$L__BB0_73:
	add.f64 	%fd176, %fd57, %fd83;
	{
	.reg .b32 %temp; 
	mov.b64 	{%temp, %r209}, %fd176;
	}
	and.b32  	%r210, %r209, 2146435072;
	setp.ne.s32 	%p132, %r210, 2146435072;
	@%p132 bra 	$L__BB0_78;
	setp.nan.f32 	%p133, %f9, %f9;
	@%p133 bra 	$L__BB0_77;
	setp.neu.f64 	%p134, %fd58, 0d7FF0000000000000;
	@%p134 bra 	$L__BB0_78;
	setp.lt.s32 	%p135, %r26, 0;
	selp.b32 	%r211, 0, 2146435072, %p135;
	and.b32  	%r212, %r26, 2147483647;
	setp.ne.s32 	%p136, %r212, 1071644672;
	or.b32  	%r213, %r211, -2147483648;
	selp.b32 	%r214, %r213, %r211, %p136;
	selp.b32 	%r215, %r214, %r211, %p12;
	mov.b32 	%r216, 0;
	mov.b64 	%fd224, {%r216, %r215};
	bra.uni 	$L__BB0_78;
$L__BB0_77:
	add.rn.f64 	%fd224, %fd57, %fd83;
$L__BB0_78:
	setp.eq.f32 	%p137, %f9, 0f3F800000;
	setp.eq.s32 	%p138, %r24, 63;
	selp.f64 	%fd177, 0d3FF0000000000000, %fd224, %p138;
	selp.f64 	%fd178, 0d3FF0000000000000, %fd177, %p137;
	mul.f64 	%fd179, %fd82, %fd54;
	mul.f64 	%fd180, %fd179, %fd178;
	sub.f64 	%fd181, %fd180, %fd59;
	cvt.rn.f32.f64 	%f96, %fd181;
	max.f32 	%f97, %f96, 0f00000000;
	st.local.f32 	[%rd14+4], %f97;
	add.s32 	%r257, %r257, 2;
	setp.ne.s32 	%p139, %r257, 64;
	@%p139 bra 	$L__BB0_50;
	mul.f32 	%f98, %f7, %f5;
	fma.rn.f32 	%f99, %f98, 0f3BBB989D, 0f3F000000;
	cvt.sat.f32.f32 	%f100, %f99;
	mov.f32 	%f101, 0f4B400001;
	mov.f32 	%f102, 0f437C0000;
	fma.rm.f32 	%f103, %f100, %f102, %f101;
	add.f32 	%f104, %f103, 0fCB40007F;
	neg.f32 	%f105, %f104;
	fma.rn.f32 	%f106, %f98, 0f3FB8AA3B, %f105;
	fma.rn.f32 	%f107, %f98, 0f32A57060, %f106;
	mov.b32 	%r219, %f103;
	shl.b32 	%r220, %r219, 23;
	mov.b32 	%f108, %r220;
	ex2.approx.ftz.f32 	%f109, %f107;
	mul.f32 	%f110, %f109, %f108;
	cvt.f64.f32 	%fd90, %f110;
	cvt.f64.f32 	%fd182, %f10;
	mov.f64 	%fd183, 0d3FF0000000000000;
	sub.f64 	%fd91, %fd183, %fd182;
	mov.b32 	%r258, 62;
	mov.b32 	%r259, 63;
$L__BB0_80:
	mov.u32 	%r29, %r258;
	neg.s32 	%r260, %r259;
	mov.b32 	%r262, 0;
	mov.f64 	%fd225, 0d0000000000000000;
	mov.u32 	%r261, %r29;
	mov.u64 	%rd60, %rd4;
$L__BB0_81:
	mov.u64 	%rd17, %rd60;
	setp.neu.f32 	%p140, %f8, 0f00000000;
	setp.lt.s32 	%p141, %r19, 0;
	{
	.reg .b32 %temp; 
	mov.b64 	{%temp, %r34}, %fd225;
	}
	shr.u32 	%r222, %r34, 20;
	and.b32  	%r223, %r222, 2047;
	add.s32 	%r224, %r223, -1012;
	mov.b64 	%rd53, %fd225;
	shl.b64 	%rd54, %rd53, %r224;
	setp.eq.s64 	%p142, %rd54, -9223372036854775808;
	{ // callseq 10, 0
	.param .b64 param0;
	st.param.f64 	[param0], %fd56;
	.param .b64 param1;
	st.param.f64 	[param1], %fd225;
	.param .b64 retval0;
	call.uni (retval0), 
	__internal_accurate_pow, 
	(
	param0, 
	param1
	);
	ld.param.f64 	%fd185, [retval0];
	} // callseq 10
	and.pred  	%p13, %p141, %p142;
	neg.f64 	%fd187, %fd185;
	selp.f64 	%fd227, %fd187, %fd185, %p13;
	@%p140 bra 	$L__BB0_83;
	selp.b32 	%r225, %r19, 0, %p142;
	setp.lt.s32 	%p144, %r34, 0;
	or.b32  	%r226, %r225, 2146435072;
	selp.b32 	%r227, %r226, %r225, %p144;
	mov.b32 	%r228, 0;
	mov.b64 	%fd227, {%r228, %r227};
$L__BB0_83:
	add.f64 	%fd188, %fd55, %fd225;
	{
	.reg .b32 %temp; 
	mov.b64 	{%temp, %r229}, %fd188;
	}
	and.b32  	%r230, %r229, 2146435072;
	setp.ne.s32 	%p145, %r230, 2146435072;
	@%p145 bra 	$L__BB0_88;
	setp.num.f32 	%p146, %f8, %f8;
	@%p146 bra 	$L__BB0_86;
	add.rn.f64 	%fd227, %fd55, %fd225;
	bra.uni 	$L__BB0_88;
$L__BB0_86:
	setp.neu.f64 	%p147, %fd56, 0d7FF0000000000000;
	@%p147 bra 	$L__BB0_88;
	setp.lt.s32 	%p148, %r34, 0;
	selp.b32 	%r231, 0, 2146435072, %p148;
	and.b32  	%r232, %r34, 2147483647;
	setp.ne.s32 	%p149, %r232, 1071644672;
	or.b32  	%r233, %r231, -2147483648;
	selp.b32 	%r234, %r233, %r231, %p149;
	selp.b32 	%r235, %r234, %r231, %p13;
	mov.b32 	%r236, 0;
	mov.b64 	%fd227, {%r236, %r235};
$L__BB0_88:
	setp.neu.f32 	%p150, %f9, 0f00000000;
	setp.lt.s32 	%p151, %r20, 0;
	setp.eq.f32 	%p152, %f8, 0f3F800000;
	setp.eq.s32 	%p153, %r262, 0;
	selp.f64 	%fd189, 0d3FF0000000000000, %fd227, %p153;
	selp.f64 	%fd99, 0d3FF0000000000000, %fd189, %p152;
	cvt.rn.f64.s32 	%fd100, %r261;
	{
	.reg .b32 %temp; 
	mov.b64 	{%temp, %r35}, %fd100;
	}
	shr.u32 	%r237, %r35, 20;
	and.b32  	%r238, %r237, 2047;
	add.s32 	%r239, %r238, -1012;
	mov.b64 	%rd55, %fd100;
	shl.b64 	%rd19, %rd55, %r239;
	setp.eq.s64 	%p169, %rd19, -9223372036854775808;
	{ // callseq 11, 0
	.param .b64 param0;
	st.param.f64 	[param0], %fd58;
	.param .b64 param1;
	st.param.f64 	[param1], %fd100;
	.param .b64 retval0;
	call.uni (retval0), 
	__internal_accurate_pow, 
	(
	param0, 
	param1
	);
	ld.param.f64 	%fd190, [retval0];
	} // callseq 11
	neg.f64 	%fd192, %fd190;
	selp.f64 	%fd193, %fd192, %fd190, %p169;
	selp.f64 	%fd229, %fd193, %fd190, %p151;
	@%p150 bra 	$L__BB0_90;
	setp.eq.s64 	%p155, %rd19, -9223372036854775808;
	abs.f64 	%fd194, %fd100;
	setp.neu.f64 	%p156, %fd194, 0d3FE0000000000000;
	and.pred  	%p169, %p156, %p155;
	selp.b32 	%r240, %r20, 0, %p169;
	setp.lt.s32 	%p157, %r35, 0;
	or.b32  	%r241, %r240, 2146435072;
	selp.b32 	%r242, %r241, %r240, %p157;
	mov.b32 	%r243, 0;
	mov.b64 	%fd229, {%r243, %r242};
$L__BB0_90:
	add.f64 	%fd195, %fd57, %fd100;
	{
	.reg .b32 %temp; 
	mov.b64 	{%temp, %r244}, %fd195;
	}
	and.b32  	%r245, %r244, 2146435072;
	setp.ne.s32 	%p158, %r245, 2146435072;
	@%p158 bra 	$L__BB0_95;
	setp.num.f32 	%p159, %f9, %f9;
	@%p159 bra 	$L__BB0_93;
	add.rn.f64 	%fd229, %fd57, %fd100;
	bra.uni 	$L__BB0_95;
$L__BB0_93:
	setp.neu.f64 	%p160, %fd58, 0d7FF0000000000000;
	@%p160 bra 	$L__BB0_95;
	setp.lt.s32 	%p162, %r35, 0;
	selp.b32 	%r246, 0, 2146435072, %p162;
	and.b32  	%r247, %r35, 2147483647;
	setp.ne.s32 	%p163, %r247, 1071644672;
	or.b32  	%r248, %r246, -2147483648;
	selp.b32 	%r249, %r248, %r246, %p163;
	selp.b32 	%r250, %r249, %r246, %p169;
	selp.b32 	%r251, %r250, %r246, %p151;
	mov.b32 	%r252, 0;
	mov.b64 	%fd229, {%r252, %r251};
$L__BB0_95:
	setp.eq.f32 	%p164, %f9, 0f3F800000;
	setp.eq.s32 	%p165, %r261, 0;
	selp.f64 	%fd196, 0d3FF0000000000000, %fd229, %p165;
	selp.f64 	%fd197, 0d3FF0000000000000, %fd196, %p164;
	mul.f64 	%fd198, %fd99, %fd54;
	mul.f64 	%fd199, %fd198, %fd197;
	sub.f64 	%fd200, %fd199, %fd59;
	cvt.rn.f32.f64 	%f111, %fd200;
	add.f64 	%fd225, %fd225, 0d3FF0000000000000;
	add.s32 	%r262, %r262, 1;
	add.s64 	%rd60, %rd17, 4;
	ld.local.f32 	%f112, [%rd17+4];
	mul.f32 	%f113, %f10, %f112;
	cvt.f64.f32 	%fd201, %f113;
	ld.local.f32 	%f114, [%rd17];
	cvt.f64.f32 	%fd202, %f114;
	fma.rn.f64 	%fd203, %fd91, %fd202, %fd201;
	mul.f64 	%fd204, %fd203, %fd90;
	cvt.rn.f32.f64 	%f115, %fd204;
	max.f32 	%f116, %f111, %f115;
	st.local.f32 	[%rd17], %f116;
	add.s32 	%r261, %r261, -1;
	add.s32 	%r260, %r260, 1;
	setp.ne.s32 	%p166, %r260, 0;
	@%p166 bra 	$L__BB0_81;
	add.s32 	%r258, %r29, -1;
	setp.ne.s32 	%p167, %r29, 0;
	mov.u32 	%r259, %r29;
	@%p167 bra 	$L__BB0_80;
	ld.param.u64 	%rd59, [_Z7AmerGPUP6float2S0_S0_S0_ffi_param_0];
	ld.local.f32 	%f117, [%rd4];
	cvta.to.global.u64 	%rd56, %rd59;
	mul.wide.s32 	%rd57, %r1, 8;
	add.s64 	%rd58, %rd56, %rd57;
	st.global.v2.f32 	[%rd58], {%f6, %f117};
$L__BB0_98:
	ret;

}
.func  (.param .b64 func_retval0) __internal_accurate_pow(
	.param .b64 __internal_accurate_pow_param_0,
	.param .b64 __internal_accurate_pow_param_1
)
{
	.reg .pred 	%p<8>;
	.reg .b32 	%r<49>;
	.reg .b32 	%f<3>;
	.reg .b64 	%fd<109>;

	ld.param.f64 	%fd10, [__internal_accurate_pow_param_0];
	ld.param.f64 	%fd11, [__internal_accurate_pow_param_1];
	{
	.reg .b32 %temp; 
	mov.b64 	{%temp, %r46}, %fd10;
	}
	{
	.reg .b32 %temp; 
	mov.b64 	{%r45, %temp}, %fd10;
	}
	shr.u32 	%r47, %r46, 20;
	setp.gt.u32 	%p1, %r46, 1048575;
	@%p1 bra 	$L__BB1_2;
	mul.f64 	%fd12, %fd10, 0d4350000000000000;
	{
	.reg .b32 %temp; 
	mov.b64 	{%temp, %r46}, %fd12;
	}
	{
	.reg .b32 %temp; 
	mov.b64 	{%r45, %temp}, %fd12;
	}
	shr.u32 	%r16, %r46, 20;
	add.s32 	%r47, %r16, -54;
$L__BB1_2:
	add.s32 	%r48, %r47, -1023;
	and.b32  	%r17, %r46, -2146435073;
	or.b32  	%r18, %r17, 1072693248;
	mov.b64 	%fd107, {%r45, %r18};
	setp.lt.u32 	%p2, %r18, 1073127583;
	@%p2 bra 	$L__BB1_4;
	{
	.reg .b32 %temp; 
	mov.b64 	{%r19, %temp}, %fd107;
	}
	{
	.reg .b32 %temp; 
	mov.b64 	{%temp, %r20}, %fd107;
	}
	add.s32 	%r21, %r20, -1048576;
	mov.b64 	%fd107, {%r19, %r21};
	add.s32 	%r48, %r47, -1022;
$L__BB1_4:
	add.f64 	%fd13, %fd107, 0dBFF0000000000000;
	add.f64 	%fd14, %fd107, 0d3FF0000000000000;
	rcp.approx.ftz.f64 	%fd15, %fd14;
	neg.f64 	%fd16, %fd14;
	fma.rn.f64 	%fd17, %fd16, %fd15, 0d3FF0000000000000;
	fma.rn.f64 	%fd18, %fd17, %fd17, %fd17;
	fma.rn.f64 	%fd19, %fd18, %fd15, %fd15;
	mul.f64 	%fd20, %fd13, %fd19;
	fma.rn.f64 	%fd21, %fd13, %fd19, %fd20;
	mul.f64 	%fd22, %fd21, %fd21;
	fma.rn.f64 	%fd23, %fd22, 0d3EB0F5FF7D2CAFE2, 0d3ED0F5D241AD3B5A;
	fma.rn.f64 	%fd24, %fd23, %fd22, 0d3EF3B20A75488A3F;
	fma.rn.f64 	%fd25, %fd24, %fd22, 0d3F1745CDE4FAECD5;
	fma.rn.f64 	%fd26, %fd25, %fd22, 0d3F3C71C7258A578B;
	fma.rn.f64 	%fd27, %fd26, %fd22, 0d3F6249249242B910;
	fma.rn.f64 	%fd28, %fd27, %fd22, 0d3F89999999999DFB;
	sub.f64 	%fd29, %fd13, %fd21;
	add.f64 	%fd30, %fd29, %fd29;
	neg.f64 	%fd31, %fd21;
	fma.rn.f64 	%fd32, %fd31, %fd13, %fd30;
	mul.f64 	%fd33, %fd19, %fd32;
	fma.rn.f64 	%fd34, %fd22, %fd28, 0d3FB5555555555555;
	mov.f64 	%fd35, 0d3FB5555555555555;
	sub.f64 	%fd36, %fd35, %fd34;
	fma.rn.f64 	%fd37, %fd22, %fd28, %fd36;
	add.f64 	%fd38, %fd37, 0dBC46A4CB00B9E7B0;
	add.f64 	%fd39, %fd34, %fd38;
	sub.f64 	%fd40, %fd34, %fd39;
	add.f64 	%fd41, %fd38, %fd40;
	mul.rn.f64 	%fd42, %fd21, %fd21;
	neg.f64 	%fd43, %fd42;
	fma.rn.f64 	%fd44, %fd21, %fd21, %fd43;
	{
	.reg .b32 %temp; 
	mov.b64 	{%r22, %temp}, %fd33;
	}
	{
	.reg .b32 %temp; 
	mov.b64 	{%temp, %r23}, %fd33;
	}
	add.s32 	%r24, %r23, 1048576;
	mov.b64 	%fd45, {%r22, %r24};
	fma.rn.f64 	%fd46, %fd21, %fd45, %fd44;
	mul.rn.f64 	%fd47, %fd42, %fd21;
	neg.f64 	%fd48, %fd47;
	fma.rn.f64 	%fd49, %fd42, %fd21, %fd48;
	fma.rn.f64 	%fd50, %fd42, %fd33, %fd49;
	fma.rn.f64 	%fd51, %fd46, %fd21, %fd50;
	mul.rn.f64 	%fd52, %fd39, %fd47;
	neg.f64 	%fd53, %fd52;
	fma.rn.f64 	%fd54, %fd39, %fd47, %fd53;
	fma.rn.f64 	%fd55, %fd39, %fd51, %fd54;
	fma.rn.f64 	%fd56, %fd41, %fd47, %fd55;
	add.f64 	%fd57, %fd52, %fd56;
	sub.f64 	%fd58, %fd52, %fd57;
	add.f64 	%fd59, %fd56, %fd58;
	add.f64 	%fd60, %fd21, %fd57;
	sub.f64 	%fd61, %fd21, %fd60;
	add.f64 	%fd62, %fd57, %fd61;
	add.f64 	%fd63, %fd59, %fd62;
	add.f64 	%fd64, %fd33, %fd63;
	add.f64 	%fd65, %fd60, %fd64;
	sub.f64 	%fd66, %fd60, %fd65;
	add.f64 	%fd67, %fd64, %fd66;
	xor.b32  	%r25, %r48, -2147483648;
	mov.b32 	%r26, 1127219200;
	mov.b64 	%fd68, {%r25, %r26};
	mov.b32 	%r27, -2147483648;
	mov.b64 	%fd69, {%r27, %r26};
	sub.f64 	%fd70, %fd68, %fd69;
	fma.rn.f64 	%fd71, %fd70, 0d3FE62E42FEFA39EF, %fd65;
	fma.rn.f64 	%fd72, %fd70, 0dBFE62E42FEFA39EF, %fd71;
	sub.f64 	%fd73, %fd72, %fd65;
	sub.f64 	%fd74, %fd67, %fd73;
	fma.rn.f64 	%fd75, %fd70, 0d3C7ABC9E3B39803F, %fd74;
	add.f64 	%fd76, %fd71, %fd75;
	sub.f64 	%fd77, %fd71, %fd76;
	add.f64 	%fd78, %fd75, %fd77;
	{
	.reg .b32 %temp; 
	mov.b64 	{%temp, %r28}, %fd11;
	}
	{
	.reg .b32 %temp; 
	mov.b64 	{%r29, %temp}, %fd11;
	}
	shl.b32 	%r30, %r28, 1;
	setp.gt.u32 	%p3, %r30, -33554433;
	and.b32  	%r31, %r28, -15728641;
	selp.b32 	%r32, %r31, %r28, %p3;
	mov.b64 	%fd79, {%r29, %r32};
	mul.rn.f64 	%fd80, %fd76, %fd79;
	neg.f64 	%fd81, %fd80;
	fma.rn.f64 	%fd82, %fd76, %fd79, %fd81;
	fma.rn.f64 	%fd83, %fd78, %fd79, %fd82;
	add.f64 	%fd4, %fd80, %fd83;
	sub.f64 	%fd84, %fd80, %fd4;
	add.f64 	%fd5, %fd83, %fd84;
	fma.rn.f64 	%fd85, %fd4, 0d3FF71547652B82FE, 0d4338000000000000;
	{
	.reg .b32 %temp; 
	mov.b64 	{%r13, %temp}, %fd85;
	}
	mov.f64 	%fd86, 0dC338000000000000;
	add.rn.f64 	%fd87, %fd85, %fd86;
	fma.rn.f64 	%fd88, %fd87, 0dBFE62E42FEFA39EF, %fd4;
	fma.rn.f64 	%fd89, %fd87, 0dBC7ABC9E3B39803F, %fd88;
	fma.rn.f64 	%fd90, %fd89, 0d3E5ADE1569CE2BDF, 0d3E928AF3FCA213EA;
	fma.rn.f64 	%fd91, %fd90, %fd89, 0d3EC71DEE62401315;
	fma.rn.f64 	%fd92, %fd91, %fd89, 0d3EFA01997C89EB71;
	fma.rn.f64 	%fd93, %fd92, %fd89, 0d3F2A01A014761F65;
	fma.rn.f64 	%fd94, %fd93, %fd89, 0d3F56C16C1852B7AF;
	fma.rn.f64 	%fd95, %fd94, %fd89, 0d3F81111111122322;
	fma.rn.f64 	%fd96, %fd95, %fd89, 0d3FA55555555502A1;
	fma.rn.f64 	%fd97, %fd96, %fd89, 0d3FC5555555555511;
	fma.rn.f64 	%fd98, %fd97, %fd89, 0d3FE000000000000B;
	fma.rn.f64 	%fd99, %fd98, %fd89, 0d3FF0000000000000;
	fma.rn.f64 	%fd100, %fd99, %fd89, 0d3FF0000000000000;
	{
	.reg .b32 %temp; 
	mov.b64 	{%r14, %temp}, %fd100;
	}
	{
	.reg .b32 %temp; 
	mov.b64 	{%temp, %r15}, %fd100;
	}
	shl.b32 	%r33, %r13, 20;
	add.s32 	%r34, %r33, %r15;
	mov.b64 	%fd108, {%r14, %r34};
	{
	.reg .b32 %temp; 
	mov.b64 	{%temp, %r35}, %fd4;
	}
	mov.b32 	%f2, %r35;
	abs.f32 	%f1, %f2;
	setp.lt.f32 	%p4, %f1, 0f4086232B;
	@%p4 bra 	$L__BB1_7;
	setp.lt.f64 	%p5, %fd4, 0d0000000000000000;
	add.f64 	%fd101, %fd4, 0d7FF0000000000000;
	selp.f64 	%fd108, 0d0000000000000000, %fd101, %p5;
	setp.geu.f32 	%p6, %f1, 0f40874800;
	@%p6 bra 	$L__BB1_7;
	shr.u32 	%r36, %r13, 31;
	add.s32 	%r37, %r13, %r36;
	shr.s32 	%r38, %r37, 1;
	shl.b32 	%r39, %r38, 20;
	add.s32 	%r40, %r15, %r39;
	mov.b64 	%fd102, {%r14, %r40};
	sub.s32 	%r41, %r13, %r38;
	shl.b32 	%r42, %r41, 20;
	add.s32 	%r43, %r42, 1072693248;
	mov.b32 	%r44, 0;
	mov.b64 	%fd103, {%r44, %r43};
	mul.f64 	%fd108, %fd103, %fd102;
$L__BB1_7:
	abs.f64 	%fd104, %fd108;
	setp.eq.f64 	%p7, %fd104, 0d7FF0000000000000;
	fma.rn.f64 	%fd105, %fd108, %fd5, %fd108;
	selp.f64 	%fd106, %fd108, %fd105, %p7;
	st.param.f64 	[func_retval0], %fd106;
	ret;

}


// ===== COMPILED SASS (sm_100) =====

	.target	sm_100

	.elftype	@"ET_EXEC"


//--------------------- .note.nv.tkinfo           --------------------------
	.section	.note.nv.tkinfo,"",@"SHT_NOTE"
	.sectionflags	@"SHF_NOTE_NV_TKINFO"
	.tkinfo
        /*0018*/ 	.word	0x00000002
        /*0030*/ 	.string	""
        /*0030*/ 	.string	"ptxas"
        /*0030*/ 	.string	"Cuda compilation tools, release 13.0, V13.0.88"
        /*0030*/ 	.string	"Build cuda_13.0.r13.0/compiler.36424714_0"
        /*0030*/ 	.string	"-arch sm_100 -m 64 "



//--------------------- .note.nv.cuinfo           --------------------------
	.section	.note.nv.cuinfo,"",@"SHT_NOTE"
	.sectionflags	@"SHF_NOTE_NV_CUINFO"
        /*0018*/ 	.short	0x0002
        /*001a*/ 	.short	0x0064
        /*001c*/ 	.short	0x0082
	.zero		2


//--------------------- .nv.info                  --------------------------
	.section	.nv.info,"",@"SHT_CUDA_INFO"
	.align	4


	//----- nvinfo : EIATTR_REGCOUNT
	.align		4
        /*0000*/ 	.byte	0x04, 0x2f
        /*0002*/ 	.short	(.L_1 - .L_0)
	.align		4
.L_0:
        /*0004*/ 	.word	index@(_Z7AmerGPUP6float2S0_S0_S0_ffi)
        /*0008*/ 	.word	0x00000036


	//----- nvinfo : EIATTR_FRAME_SIZE
	.align		4
.L_1:
        /*000c*/ 	.byte	0x04, 0x11
        /*000e*/ 	.short	(.L_3 - .L_2)
	.align		4
.L_2:
        /*0010*/ 	.word	index@($_Z7AmerGPUP6float2S0_S0_S0_ffi$__internal_accurate_pow)
        /*0014*/ 	.word	0x00000100


	//----- nvinfo : EIATTR_FRAME_SIZE
	.align		4
.L_3:
        /*0018*/ 	.byte	0x04, 0x11
        /*001a*/ 	.short	(.L_5 - .L_4)
	.align		4
.L_4:
        /*001c*/ 	.word	index@($__internal_2_$__cuda_sm3x_div_rn_noftz_f32_slowpath)
        /*0020*/ 	.word	0x00000100


	//----- nvinfo : EIATTR_FRAME_SIZE
	.align		4
.L_5:
        /*0024*/ 	.byte	0x04, 0x11
        /*0026*/ 	.short	(.L_7 - .L_6)
	.align		4
.L_6:
        /*0028*/ 	.word	index@($__internal_1_$__cuda_sm20_sqrt_rn_f32_slowpath)
        /*002c*/ 	.word	0x00000100


	//----- nvinfo : EIATTR_FRAME_SIZE
	.align		4
.L_7:
        /*0030*/ 	.byte	0x04, 0x11
        /*0032*/ 	.short	(.L_9 - .L_8)
	.align		4
.L_8:
        /*0034*/ 	.word	index@($__internal_0_$__cuda_sm20_rcp_rn_f32_slowpath)
        /*0038*/ 	.word	0x00000100


	//----- nvinfo : EIATTR_FRAME_SIZE
	.align		4
.L_9:
        /*003c*/ 	.byte	0x04, 0x11
        /*003e*/ 	.short	(.L_11 - .L_10)
	.align		4
.L_10:
        /*0040*/ 	.word	index@(_Z7AmerGPUP6float2S0_S0_S0_ffi)
        /*0044*/ 	.word	0x00000100


	//----- nvinfo : EIATTR_MIN_STACK_SIZE
	.align		4
.L_11:
        /*0048*/ 	.byte	0x04, 0x12
        /*004a*/ 	.short	(.L_13 - .L_12)
	.align		4
.L_12:
        /*004c*/ 	.word	index@(_Z7AmerGPUP6float2S0_S0_S0_ffi)
        /*0050*/ 	.word	0x00000100
.L_13:


//--------------------- .nv.compat                --------------------------
	.section	.nv.compat,"",@"SHT_CUDA_COMPAT_INFO"
	.align	4
        /*0000*/ 	.byte	0x02, 0x09, 0x00, 0x00, 0x02, 0x02, 0x01, 0x00, 0x02, 0x05, 0x05, 0x00, 0x03, 0x07, 0x01, 0x01
        /*0010*/ 	.byte	0x02, 0x03, 0x00, 0x00, 0x02, 0x06, 0x01, 0x00, 0x04, 0x0b, 0x08, 0x00, 0x01, 0x00, 0x00, 0x00
        /*0020*/ 	.byte	0x00, 0x00, 0x00, 0x00


//--------------------- .nv.info._Z7AmerGPUP6float2S0_S0_S0_ffi --------------------------
	.section	.nv.info._Z7AmerGPUP6float2S0_S0_S0_ffi,"",@"SHT_CUDA_INFO"
	.sectionflags	@""
	.align	4


	//----- nvinfo : EIATTR_CUDA_API_VERSION
	.align		4
        /*0000*/ 	.byte	0x04, 0x37
        /*0002*/ 	.short	(.L_15 - .L_14)
.L_14:
        /*0004*/ 	.word	0x00000082


	//----- nvinfo : EIATTR_KPARAM_INFO
	.align		4
.L_15:
        /*0008*/ 	.byte	0x04, 0x17
        /*000a*/ 	.short	(.L_17 - .L_16)
.L_16:
        /*000c*/ 	.word	0x00000000
        /*0010*/ 	.short	0x0006
        /*0012*/ 	.short	0x0028
        /*0014*/ 	.byte	0x00, 0xf0, 0x11, 0x00


	//----- nvinfo : EIATTR_KPARAM_INFO
	.align		4
.L_17:
        /*0018*/ 	.byte	0x04, 0x17
        /*001a*/ 	.short	(.L_19 - .L_18)
.L_18:
        /*001c*/ 	.word	0x00000000
        /*0020*/ 	.short	0x0005
        /*0022*/ 	.short	0x0024
        /*0024*/ 	.byte	0x00, 0xf0, 0x11, 0x00


	//----- nvinfo : EIATTR_KPARAM_INFO
	.align		4
.L_19:
        /*0028*/ 	.byte	0x04, 0x17
        /*002a*/ 	.short	(.L_21 - .L_20)
.L_20:
        /*002c*/ 	.word	0x00000000
        /*0030*/ 	.short	0x0004
        /*0032*/ 	.short	0x0020
        /*0034*/ 	.byte	0x00, 0xf0, 0x11, 0x00


	//----- nvinfo : EIATTR_KPARAM_INFO
	.align		4
.L_21:
        /*0038*/ 	.byte	0x04, 0x17
        /*003a*/ 	.short	(.L_23 - .L_22)
.L_22:
        /*003c*/ 	.word	0x00000000
        /*0040*/ 	.short	0x0003
        /*0042*/ 	.short	0x0018
        /*0044*/ 	.byte	0x00, 0xf5, 0x21, 0x00


	//----- nvinfo : EIATTR_KPARAM_INFO
	.align		4
.L_23:
        /*0048*/ 	.byte	0x04, 0x17
        /*004a*/ 	.short	(.L_25 - .L_24)
.L_24:
        /*004c*/ 	.word	0x00000000
        /*0050*/ 	.short	0x0002
        /*0052*/ 	.short	0x0010
        /*0054*/ 	.byte	0x00, 0xf5, 0x21, 0x00


	//----- nvinfo : EIATTR_KPARAM_INFO
	.align		4
.L_25:
        /*0058*/ 	.byte	0x04, 0x17
        /*005a*/ 	.short	(.L_27 - .L_26)
.L_26:
        /*005c*/ 	.word	0x00000000
        /*0060*/ 	.short	0x0001
        /*0062*/ 	.short	0x0008
        /*0064*/ 	.byte	0x00, 0xf5, 0x21, 0x00


	//----- nvinfo : EIATTR_KPARAM_INFO
	.align		4
.L_27:
        /*0068*/ 	.byte	0x04, 0x17
        /*006a*/ 	.short	(.L_29 - .L_28)
.L_28:
        /*006c*/ 	.word	0x00000000
        /*0070*/ 	.short	0x0000
        /*0072*/ 	.short	0x0000
        /*0074*/ 	.byte	0x00, 0xf5, 0x21, 0x00


	//----- nvinfo : EIATTR_SPARSE_MMA_MASK
	.align		4
.L_29:
        /*0078*/ 	.byte	0x03, 0x50
        /*007a*/ 	.short	0x0000


	//----- nvinfo : EIATTR_MAXREG_COUNT
	.align		4
        /*007c*/ 	.byte	0x03, 0x1b
        /*007e*/ 	.short	0x00ff


	//----- nvinfo : EIATTR_MERCURY_ISA_VERSION
	.align		4
        /*0080*/ 	.byte	0x03, 0x5f
        /*0082*/ 	.short	0x0101


	//----- nvinfo : EIATTR_VRC_CTA_INIT_COUNT
	.align		4
        /*0084*/ 	.byte	0x02, 0x4a
	.zero		1
	.zero		1


	//----- nvinfo : EIATTR_EXIT_INSTR_OFFSETS
	.align		4
        /*0088*/ 	.byte	0x04, 0x1c
        /*008a*/ 	.short	(.L_31 - .L_30)


	//   ....[0]....
.L_30:
        /*008c*/ 	.word	0x000000c0


	//   ....[1]....
        /*0090*/ 	.word	0x00003a70


	//----- nvinfo : EIATTR_MAX_THREADS
	.align		4
.L_31:
        /*0094*/ 	.byte	0x04, 0x05
        /*0096*/ 	.short	(.L_33 - .L_32)
.L_32:
        /*0098*/ 	.word	0x00000080
        /*009c*/ 	.word	0x00000001
        /*00a0*/ 	.word	0x00000001


	//----- nvinfo : EIATTR_CRS_STACK_SIZE
	.align		4
.L_33:
        /*00a4*/ 	.byte	0x04, 0x1e
        /*00a6*/ 	.short	(.L_35 - .L_34)
.L_34:
        /*00a8*/ 	.word	0x00000000


	//----- nvinfo : EIATTR_CBANK_PARAM_SIZE
	.align		4
.L_35:
        /*00ac*/ 	.byte	0x03, 0x19
        /*00ae*/ 	.short	0x002c


	//----- nvinfo : EIATTR_PARAM_CBANK
	.align		4
        /*00b0*/ 	.byte	0x04, 0x0a
        /*00b2*/ 	.short	(.L_37 - .L_36)
	.align		4
.L_36:
        /*00b4*/ 	.word	index@(.nv.constant0._Z7AmerGPUP6float2S0_S0_S0_ffi)
        /*00b8*/ 	.short	0x0380
        /*00ba*/ 	.short	0x002c


	//----- nvinfo : EIATTR_SW_WAR
	.align		4
.L_37:
        /*00bc*/ 	.byte	0x04, 0x36
        /*00be*/ 	.short	(.L_39 - .L_38)
.L_38:
        /*00c0*/ 	.word	0x00000008
.L_39:


//--------------------- .nv.callgraph             --------------------------
	.section	.nv.callgraph,"",@"SHT_CUDA_CALLGRAPH"
	.align	4
	.sectionentsize	8
	.align		4
        /*0000*/ 	.word	0x00000000
	.align		4
        /*0004*/ 	.word	0xffffffff
	.align		4
        /*0008*/ 	.word	0x00000000
	.align		4
        /*000c*/ 	.word	0xfffffffe
	.align		4
        /*0010*/ 	.word	0x00000000
	.align		4
        /*0014*/ 	.word	0xfffffffd
	.align		4
        /*0018*/ 	.word	0x00000000
	.align		4
        /*001c*/ 	.word	0xfffffffc


//--------------------- .text._Z7AmerGPUP6float2S0_S0_S0_ffi --------------------------
	.section	.text._Z7AmerGPUP6float2S0_S0_S0_ffi,"ax",@progbits
	.align	128
        .global         _Z7AmerGPUP6float2S0_S0_S0_ffi
        .type           _Z7AmerGPUP6float2S0_S0_S0_ffi,@function
        .size           _Z7AmerGPUP6float2S0_S0_S0_ffi,(.L_x_87 - _Z7AmerGPUP6float2S0_S0_S0_ffi)
        .other          _Z7AmerGPUP6float2S0_S0_S0_ffi,@"STO_CUDA_ENTRY STV_DEFAULT"
_Z7AmerGPUP6float2S0_S0_S0_ffi:
.text._Z7AmerGPUP6float2S0_S0_S0_ffi:
[----:B------:R-:W0:Y:S01]  /*0000*/  LDC R1, c[0x0][0x37c] ;  /* 0x0000df00ff017b82 */ /* 0x000e220000000800 */
[----:B------:R-:W1:Y:S01]  /*0010*/  S2R R2, SR_CTAID.X ;  /* 0x0000000000027919 */ /* 0x000e620000002500 */
[----:B------:R-:W2:Y:S01]  /*0020*/  LDCU UR4, c[0x0][0x3a8] ;  /* 0x00007500ff0477ac */ /* 0x000ea20008000800 */
[----:B0-----:R-:W-:Y:S01]  /*0030*/  VIADD R1, R1, 0xffffff00 ;  /* 0xffffff0001017836 */ /* 0x001fe20000000000 */
[----:B------:R-:W1:Y:S01]  /*0040*/  S2R R3, SR_TID.X ;  /* 0x0000000000037919 */ /* 0x000e620000002100 */
[----:B------:R-:W1:Y:S03]  /*0050*/  LDCU UR5, c[0x0][0x360] ;  /* 0x00006c00ff0577ac */ /* 0x000e660008000800 */
[----:B------:R-:W-:Y:S01]  /*0060*/  R2UR UR13, R1 ;  /* 0x00000000010d72ca */ /* 0x000fe200000e0000 */
[----:B--2---:R-:W-:-:S04]  /*0070*/  ULEA.HI UR4, UR4, UR4, URZ, 0x1 ;  /* 0x0000000404047291 */ /* 0x004fc8000f8f08ff */
[----:B------:R-:W-:Y:S01]  /*0080*/  USHF.R.S32.HI UR4, URZ, 0x1, UR4 ;  /* 0x00000001ff047899 */ /* 0x000fe20008011404 */
[----:B-1----:R-:W-:Y:S01]  /*0090*/  IMAD R2, R2, UR5, R3 ;  /* 0x0000000502027c24 */ /* 0x002fe2000f8e0203 */
[----:B------:R-:W-:-:S04]  /*00a0*/  R2UR UR5, R1 ;  /* 0x00000000010572ca */ /* 0x000fc800000e0000 */
[----:B------:R-:W-:-:S13]  /*00b0*/  ISETP.GE.AND P0, PT, R2, UR4, PT ;  /* 0x0000000402007c0c */ /* 0x000fda000bf06270 */
[----:B------:R-:W-:Y:S05]  /*00c0*/  @P0 EXIT ;  /* 0x000000000000094d */ /* 0x000fea0003800000 */
[----:B------:R-:W0:Y:S01]  /*00d0*/  LDC.64 R26, c[0x0][0x398] ;  /* 0x0000e600ff1a7b82 */ /* 0x000e220000000a00 */
[----:B------:R-:W1:Y:S07]  /*00e0*/  LDCU.64 UR10, c[0x0][0x358] ;  /* 0x00006b00ff0a77ac */ /* 0x000e6e0008000a00 */
[----:B------:R-:W2:Y:S08]  /*00f0*/  LDC.64 R24, c[0x0][0x388] ;  /* 0x0000e200ff187b82 */ /* 0x000eb00000000a00 */
[----:B------:R-:W3:Y:S01]  /*0100*/  LDC.64 R22, c[0x0][0x390] ;  /* 0x0000e400ff167b82 */ /* 0x000ee20000000a00 */
[----:B0-----:R-:W-:-:S05]  /*0110*/  IMAD.WIDE R26, R2, 0x8, R26 ;  /* 0x00000008021a7825 */ /* 0x001fca00078e021a */
[----:B-1----:R-:W4:Y:S01]  /*0120*/  LDG.E.CONSTANT R0, desc[UR10][R26.64] ;  /* 0x0000000a1a007981 */ /* 0x002f22000c1e9900 */
[----:B--2---:R-:W-:-:S05]  /*0130*/  IMAD.WIDE R24, R2, 0x8, R24 ;  /* 0x0000000802187825 */ /* 0x004fca00078e0218 */
[----:B------:R0:W5:Y:S01]  /*0140*/  LDG.E.CONSTANT R20, desc[UR10][R24.64] ;  /* 0x0000000a18147981 */ /* 0x000162000c1e9900 */
[----:B---3--:R-:W-:-:S05]  /*0150*/  IMAD.WIDE R22, R2, 0x8, R22 ;  /* 0x0000000802167825 */ /* 0x008fca00078e0216 */
[----:B------:R0:W5:Y:S01]  /*0160*/  LDG.E.CONSTANT R18, desc[UR10][R22.64] ;  /* 0x0000000a16127981 */ /* 0x000162000c1e9900 */
[----:B------:R-:W-:Y:S02]  /*0170*/  IMAD.MOV.U32 R4, RZ, RZ, 0x3c820821 ;  /* 0x3c820821ff047424 */ /* 0x000fe400078e00ff */
[----:B------:R-:W-:-:S04]  /*0180*/  IMAD.MOV.U32 R3, RZ, RZ, 0x427c0000 ;  /* 0x427c0000ff037424 */ /* 0x000fc800078e00ff */
[----:B------:R-:W-:-:S04]  /*0190*/  FFMA R3, R4, -R3, 1 ;  /* 0x3f80000004037423 */ /* 0x000fc80000000803 */
[----:B------:R-:W-:Y:S01]  /*01a0*/  FFMA R3, R3, R4, 0.015873016789555549622 ;  /* 0x3c82082103037423 */ /* 0x000fe20000000004 */
[----:B------:R-:W-:Y:S01]  /*01b0*/  BSSY.RECONVERGENT B0, `(.L_x_0) ;  /* 0x000000a000007945 */ /* 0x000fe20003800200 */
[----:B----4-:R-:W1:Y:S02]  /*01c0*/  FCHK P0, R0, 63 ;  /* 0x427c000000007902 */ /* 0x010e640000000000 */
[----:B------:R-:W-:-:S04]  /*01d0*/  FFMA R6, R0, R3, RZ ;  /* 0x0000000300067223 */ /* 0x000fc800000000ff */
[----:B------:R-:W-:-:S04]  /*01e0*/  FFMA R4, R6, -63, R0 ;  /* 0xc27c000006047823 */ /* 0x000fc80000000000 */
[----:B------:R-:W-:Y:S01]  /*01f0*/  FFMA R6, R3, R4, R6 ;  /* 0x0000000403067223 */ /* 0x000fe20000000006 */
[----:B01----:R-:W-:Y:S06]  /*0200*/  @!P0 BRA `(.L_x_1) ;  /* 0x0000000000108947 */ /* 0x003fec0003800000 */
[----:B------:R-:W-:Y:S01]  /*0210*/  IMAD.MOV.U32 R7, RZ, RZ, 0x427c0000 ;  /* 0x427c0000ff077424 */ /* 0x000fe200078e00ff */
[----:B------:R-:W-:-:S07]  /*0220*/  MOV R10, 0x240 ;  /* 0x00000240000a7802 */ /* 0x000fce0000000f00 */
[----:B-----5:R-:W-:Y:S05]  /*0230*/  CALL.REL.NOINC `($__internal_2_$__cuda_sm3x_div_rn_noftz_f32_slowpath) ;  /* 0x0000003c003c7944 */ /* 0x020fea0003c00000 */
[----:B------:R-:W-:-:S07]  /*0240*/  IMAD.MOV.U32 R6, RZ, RZ, R15 ;  /* 0x000000ffff067224 */ /* 0x000fce00078e000f */
.L_x_1:
[----:B------:R-:W-:Y:S05]  /*0250*/  BSYNC.RECONVERGENT B0 ;  /* 0x0000000000007941 */ /* 0x000fea0003800200 */
.L_x_0:
[----:B------:R-:W-:Y:S01]  /*0260*/  VIADD R0, R6, 0xf3000000 ;  /* 0xf300000006007836 */ /* 0x000fe20000000000 */
[----:B------:R0:W1:Y:S01]  /*0270*/  MUFU.RSQ R5, R6 ;  /* 0x0000000600057308 */ /* 0x0000620000001400 */
[----:B------:R-:W-:Y:S03]  /*0280*/  BSSY.RECONVERGENT B0, `(.L_x_2) ;  /* 0x000000b000007945 */ /* 0x000fe60003800200 */
[----:B------:R-:W-:-:S13]  /*0290*/  ISETP.GT.U32.AND P0, PT, R0, 0x727fffff, PT ;  /* 0x727fffff0000780c */ /* 0x000fda0003f04070 */
[----:B01----:R-:W-:Y:S05]  /*02a0*/  @!P0 BRA `(.L_x_3) ;  /* 0x0000000000108947 */ /* 0x003fea0003800000 */
[----:B------:R-:W-:Y:S01]  /*02b0*/  IMAD.MOV.U32 R3, RZ, RZ, R6 ;  /* 0x000000ffff037224 */ /* 0x000fe200078e0006 */
[----:B------:R-:W-:-:S07]  /*02c0*/  MOV R12, 0x2e0 ;  /* 0x000002e0000c7802 */ /* 0x000fce0000000f00 */
[----:B-----5:R-:W-:Y:S05]  /*02d0*/  CALL.REL.NOINC `($__internal_1_$__cuda_sm20_sqrt_rn_f32_slowpath) ;  /* 0x0000003800bc7944 */ /* 0x020fea0003c00000 */
[----:B------:R-:W-:Y:S05]  /*02e0*/  BRA `(.L_x_4) ;  /* 0x0000000000107947 */ /* 0x000fea0003800000 */
.L_x_3:
[C---:B------:R-:W-:Y:S01]  /*02f0*/  FMUL.FTZ R3, R5.reuse, R6 ;  /* 0x0000000605037220 */ /* 0x040fe20000410000 */
[----:B------:R-:W-:-:S03]  /*0300*/  FMUL.FTZ R4, R5, 0.5 ;  /* 0x3f00000005047820 */ /* 0x000fc60000410000 */
[----:B------:R-:W-:-:S04]  /*0310*/  FFMA R0, -R3, R3, R6 ;  /* 0x0000000303007223 */ /* 0x000fc80000000106 */
[----:B------:R-:W-:-:S07]  /*0320*/  FFMA R0, R0, R4, R3 ;  /* 0x0000000400007223 */ /* 0x000fce0000000003 */
.L_x_4:
[----:B------:R-:W-:Y:S05]  /*0330*/  BSYNC.RECONVERGENT B0 ;  /* 0x0000000000007941 */ /* 0x000fea0003800200 */
.L_x_2:
[----:B------:R-:W0:Y:S01]  /*0340*/  LDCU UR4, c[0x0][0x3a4] ;  /* 0x00007480ff0477ac */ /* 0x000e220008000800 */
[----:B------:R-:W-:Y:S01]  /*0350*/  IMAD.MOV.U32 R3, RZ, RZ, 0x3bbb989d ;  /* 0x3bbb989dff037424 */ /* 0x000fe200078e00ff */
[----:B------:R-:W-:Y:S01]  /*0360*/  BSSY.RECONVERGENT B0, `(.L_x_5) ;  /* 0x0000018000007945 */ /* 0x000fe20003800200 */
[----:B------:R-:W-:Y:S02]  /*0370*/  IMAD.MOV.U32 R4, RZ, RZ, 0x437c0000 ;  /* 0x437c0000ff047424 */ /* 0x000fe400078e00ff */
[----:B0-----:R-:W-:-:S04]  /*0380*/  FMUL R0, R0, UR4 ;  /* 0x0000000400007c20 */ /* 0x001fc80008400000 */
[----:B------:R-:W-:-:S04]  /*0390*/  FFMA.SAT R3, R0, R3, 0.5 ;  /* 0x3f00000000037423 */ /* 0x000fc80000002003 */
[----:B------:R-:W-:-:S04]  /*03a0*/  FFMA.RM R3, R3, R4, 12582913 ;  /* 0x4b40000103037423 */ /* 0x000fc80000004004 */
[C---:B------:R-:W-:Y:S01]  /*03b0*/  FADD R5, R3.reuse, -12583039 ;  /* 0xcb40007f03057421 */ /* 0x040fe20000000000 */
[----:B------:R-:W-:-:S03]  /*03c0*/  IMAD.SHL.U32 R3, R3, 0x800000, RZ ;  /* 0x0080000003037824 */ /* 0x000fc600078e00ff */
[----:B------:R-:W-:-:S04]  /*03d0*/  FFMA R5, R0, 1.4426950216293334961, -R5 ;  /* 0x3fb8aa3b00057823 */ /* 0x000fc80000000805 */
[----:B------:R-:W-:-:S04]  /*03e0*/  FFMA R5, R0, 1.925963033500011079e-08, R5 ;  /* 0x32a5706000057823 */ /* 0x000fc80000000005 */
[----:B------:R-:W0:Y:S02]  /*03f0*/  MUFU.EX2 R0, R5 ;  /* 0x0000000500007308 */ /* 0x000e240000000800 */
[----:B0-----:R-:W-:-:S04]  /*0400*/  FMUL R3, R3, R0 ;  /* 0x0000000003037220 */ /* 0x001fc80000400000 */
[----:B------:R-:W-:-:S05]  /*0410*/  VIADD R0, R3, 0x1800000 ;  /* 0x0180000003007836 */ /* 0x000fca0000000000 */
[----:B------:R-:W-:-:S04]  /*0420*/  LOP3.LUT R0, R0, 0x7f800000, RZ, 0xc0, !PT ;  /* 0x7f80000000007812 */ /* 0x000fc800078ec0ff */
[----:B------:R-:W-:-:S13]  /*0430*/  ISETP.GT.U32.AND P0, PT, R0, 0x1ffffff, PT ;  /* 0x01ffffff0000780c */ /* 0x000fda0003f04070 */
[----:B------:R-:W-:Y:S05]  /*0440*/  @P0 BRA `(.L_x_6) ;  /* 0x0000000000140947 */ /* 0x000fea0003800000 */
[----:B------:R-:W-:Y:S01]  /*0450*/  IMAD.MOV.U32 R5, RZ, RZ, R3 ;  /* 0x000000ffff057224 */ /* 0x000fe200078e0003 */
[----:B------:R-:W-:-:S07]  /*0460*/  MOV R13, 0x480 ;  /* 0x00000480000d7802 */ /* 0x000fce0000000f00 */
[----:B-----5:R-:W-:Y:S05]  /*0470*/  CALL.REL.NOINC `($__internal_0_$__cuda_sm20_rcp_rn_f32_slowpath) ;  /* 0x0000003400807944 */ /* 0x020fea0003c00000 */
[----:B------:R-:W-:Y:S01]  /*0480*/  IMAD.MOV.U32 R4, RZ, RZ, R7 ;  /* 0x000000ffff047224 */ /* 0x000fe200078e0007 */
[----:B------:R-:W-:Y:S06]  /*0490*/  BRA `(.L_x_7) ;  /* 0x0000000000107947 */ /* 0x000fec0003800000 */
.L_x_6:
[----:B------:R-:W0:Y:S02]  /*04a0*/  MUFU.RCP R4, R3 ;  /* 0x0000000300047308 */ /* 0x000e240000001000 */
[----:B0-----:R-:W-:-:S04]  /*04b0*/  FFMA R0, R3, R4, -1 ;  /* 0xbf80000003007423 */ /* 0x001fc80000000004 */
[----:B------:R-:W-:-:S04]  /*04c0*/  FADD.FTZ R5, -R0, -RZ ;  /* 0x800000ff00057221 */ /* 0x000fc80000010100 */
[----:B------:R-:W-:-:S07]  /*04d0*/  FFMA R4, R4, R5, R4 ;  /* 0x0000000504047223 */ /* 0x000fce0000000004 */
.L_x_7:
[----:B------:R-:W-:Y:S05]  /*04e0*/  BSYNC.RECONVERGENT B0 ;  /* 0x0000000000007941 */ /* 0x000fea0003800200 */
.L_x_5:
[----:B------:R-:W0:Y:S01]  /*04f0*/  LDCU UR4, c[0x0][0x3a0] ;  /* 0x00007400ff0477ac */ /* 0x000e220008000800 */
[----:B------:R-:W-:Y:S02]  /*0500*/  IMAD.MOV.U32 R5, RZ, RZ, 0x3bbb989d ;  /* 0x3bbb989dff057424 */ /* 0x000fe400078e00ff */
[----:B------:R-:W-:Y:S01]  /*0510*/  FADD R11, R3, -R4 ;  /* 0x80000004030b7221 */ /* 0x000fe20000000000 */
[----:B------:R-:W-:Y:S01]  /*0520*/  IMAD.MOV.U32 R8, RZ, RZ, 0x437c0000 ;  /* 0x437c0000ff087424 */ /* 0x000fe200078e00ff */
[----:B------:R-:W-:Y:S01]  /*0530*/  BSSY.RECONVERGENT B0, `(.L_x_8) ;  /* 0x0000016000007945 */ /* 0x000fe20003800200 */
[----:B0-----:R-:W-:-:S04]  /*0540*/  FMUL R0, R6, UR4 ;  /* 0x0000000406007c20 */ /* 0x001fc80008400000 */
[----:B------:R-:W-:-:S04]  /*0550*/  FFMA.SAT R5, R0, R5, 0.5 ;  /* 0x3f00000000057423 */ /* 0x000fc80000002005 */
[----:B------:R-:W-:Y:S02]  /*0560*/  FFMA.RM R5, R5, R8, 12582913 ;  /* 0x4b40000105057423 */ /* 0x000fe40000004008 */
[----:B------:R-:W0:Y:S02]  /*0570*/  MUFU.RCP R8, R11 ;  /* 0x0000000b00087308 */ /* 0x000e240000001000 */
[C---:B------:R-:W-:Y:S01]  /*0580*/  FADD R7, R5.reuse, -12583039 ;  /* 0xcb40007f05077421 */ /* 0x040fe20000000000 */
[----:B------:R-:W-:-:S03]  /*0590*/  IMAD.SHL.U32 R5, R5, 0x800000, RZ ;  /* 0x0080000005057824 */ /* 0x000fc600078e00ff */
[----:B------:R-:W-:-:S04]  /*05a0*/  FFMA R7, R0, 1.4426950216293334961, -R7 ;  /* 0x3fb8aa3b00077823 */ /* 0x000fc80000000807 */
[----:B------:R-:W-:-:S04]  /*05b0*/  FFMA R7, R0, 1.925963033500011079e-08, R7 ;  /* 0x32a5706000077823 */ /* 0x000fc80000000007 */
[----:B------:R-:W1:Y:S01]  /*05c0*/  MUFU.EX2 R0, R7 ;  /* 0x0000000700007308 */ /* 0x000e620000000800 */
[----:B0-----:R-:W-:-:S04]  /*05d0*/  FFMA R9, -R11, R8, 1 ;  /* 0x3f8000000b097423 */ /* 0x001fc80000000108 */
[----:B------:R-:W-:Y:S01]  /*05e0*/  FFMA R9, R8, R9, R8 ;  /* 0x0000000908097223 */ /* 0x000fe20000000008 */
[----:B-1----:R-:W-:-:S04]  /*05f0*/  FFMA R0, R5, R0, -R4 ;  /* 0x0000000005007223 */ /* 0x002fc80000000804 */
[----:B------:R-:W0:Y:S01]  /*0600*/  FCHK P0, R0, R11 ;  /* 0x0000000b00007302 */ /* 0x000e220000000000 */
[----:B------:R-:W-:-:S04]  /*0610*/  FFMA R8, R0, R9, RZ ;  /* 0x0000000900087223 */ /* 0x000fc800000000ff */
[----:B------:R-:W-:-:S04]  /*0620*/  FFMA R5, -R11, R8, R0 ;  /* 0x000000080b057223 */ /* 0x000fc80000000100 */
[----:B------:R-:W-:Y:S01]  /*0630*/  FFMA R5, R9, R5, R8 ;  /* 0x0000000509057223 */ /* 0x000fe20000000008 */
[----:B0-----:R-:W-:Y:S06]  /*0640*/  @!P0 BRA `(.L_x_9) ;  /* 0x0000000000108947 */ /* 0x001fec0003800000 */
[----:B------:R-:W-:Y:S01]  /*0650*/  IMAD.MOV.U32 R7, RZ, RZ, R11 ;  /* 0x000000ffff077224 */ /* 0x000fe200078e000b */
[----:B------:R-:W-:-:S07]  /*0660*/  MOV R10, 0x680 ;  /* 0x00000680000a7802 */ /* 0x000fce0000000f00 */
[----:B-----5:R-:W-:Y:S05]  /*0670*/  CALL.REL.NOINC `($__internal_2_$__cuda_sm3x_div_rn_noftz_f32_slowpath) ;  /* 0x00000038002c7944 */ /* 0x020fea0003c00000 */
[----:B------:R-:W-:-:S07]  /*0680*/  IMAD.MOV.U32 R5, RZ, RZ, R15 ;  /* 0x000000ffff057224 */ /* 0x000fce00078e000f */
.L_x_9:
[----:B------:R-:W-:Y:S05]  /*0690*/  BSYNC.RECONVERGENT B0 ;  /* 0x0000000000007941 */ /* 0x000fea0003800200 */
.L_x_8:
[----:B-----5:R-:W0:Y:S01]  /*06a0*/  F2F.F64.F32 R20, R20 ;  /* 0x0000001400147310 */ /* 0x020e220000201800 */
[----:B------:R-:W-:-:S07]  /*06b0*/  UMOV UR4, URZ ;  /* 0x000000ff00047c82 */ /* 0x000fce0008000000 */
[----:B------:R-:W1:Y:S08]  /*06c0*/  F2F.F64.F32 R18, R18 ;  /* 0x0000001200127310 */ /* 0x000e700000201800 */
[----:B------:R2:W3:Y:S08]  /*06d0*/  F2F.F64.F32 R16, R3 ;  /* 0x0000000300107310 */ /* 0x0004f00000201800 */
[----:B01----:R2:W4:Y:S02]  /*06e0*/  F2F.F64.F32 R14, R4 ;  /* 0x00000004000e7310 */ /* 0x0035240000201800 */
.L_x_24:
[----:B0-----:R-:W0:Y:S01]  /*06f0*/  I2F.F64.U32 R8, UR4 ;  /* 0x0000000400087d12 */ /* 0x001e220008201800 */
[----:B---3--:R-:W-:Y:S01]  /*0700*/  DADD R50, -RZ, |R16| ;  /* 0x00000000ff327229 */ /* 0x008fe20000000510 */
[----:B------:R-:W-:Y:S01]  /*0710*/  BSSY.RECONVERGENT B0, `(.L_x_10) ;  /* 0x000000d000007945 */ /* 0x000fe20003800200 */
[----:B------:R-:W-:Y:S02]  /*0720*/  FSETP.NEU.AND P2, PT, R3, RZ, PT ;  /* 0x000000ff0300720b */ /* 0x000fe40003f4d000 */
[--C-:B0-----:R-:W-:Y:S01]  /*0730*/  SHF.R.U32.HI R0, RZ, 0x14, R9.reuse ;  /* 0x00000014ff007819 */ /* 0x101fe20000011609 */
[----:B------:R-:W-:Y:S02]  /*0740*/  IMAD.MOV.U32 R48, RZ, RZ, R8 ;  /* 0x000000ffff307224 */ /* 0x000fe400078e0008 */
[----:B------:R-:W-:Y:S01]  /*0750*/  IMAD.MOV.U32 R49, RZ, RZ, R9 ;  /* 0x000000ffff317224 */ /* 0x000fe200078e0009 */
[----:B------:R-:W-:-:S05]  /*0760*/  LOP3.LUT R0, R0, 0x7ff, RZ, 0xc0, !PT ;  /* 0x000007ff00007812 */ /* 0x000fca00078ec0ff */
[----:B------:R-:W-:-:S05]  /*0770*/  VIADD R7, R0, 0xfffffc0c ;  /* 0xfffffc0c00077836 */ /* 0x000fca0000000000 */
[CC--:B------:R-:W-:Y:S02]  /*0780*/  SHF.L.U32 R0, R8.reuse, R7.reuse, RZ ;  /* 0x0000000708007219 */ /* 0x0c0fe400000006ff */
[----:B------:R-:W-:Y:S02]  /*0790*/  SHF.L.U64.HI R7, R8, R7, R9 ;  /* 0x0000000708077219 */ /* 0x000fe40000010209 */
[----:B------:R-:W-:Y:S02]  /*07a0*/  ISETP.NE.U32.AND P3, PT, R0, RZ, PT ;  /* 0x000000ff0000720c */ /* 0x000fe40003f65070 */
[----:B------:R-:W-:Y:S02]  /*07b0*/  MOV R0, 0x7e0 ;  /* 0x000007e000007802 */ /* 0x000fe40000000f00 */
[----:B------:R-:W-:-:S13]  /*07c0*/  ISETP.NE.AND.EX P3, PT, R7, -0x80000000, PT, P3 ;  /* 0x800000000700780c */ /* 0x000fda0003f65330 */
[----:B--2-4-:R-:W-:Y:S05]  /*07d0*/  CALL.REL.NOINC `($_Z7AmerGPUP6float2S0_S0_S0_ffi$__internal_accurate_pow) ;  /* 0x0000003c00707944 */ /* 0x014fea0003c00000 */
[----:B------:R-:W-:Y:S05]  /*07e0*/  BSYNC.RECONVERGENT B0 ;  /* 0x0000000000007941 */ /* 0x000fea0003800200 */
.L_x_10:
[----:B------:R-:W-:Y:S01]  /*07f0*/  DADD R10, R16, R8 ;  /* 0x00000000100a7229 */ /* 0x000fe20000000008 */
[----:B------:R-:W-:Y:S01]  /*0800*/  ISETP.GE.OR P4, PT, R9, RZ, P2 ;  /* 0x000000ff0900720c */ /* 0x000fe20001786670 */
[----:B------:R-:W-:Y:S01]  /*0810*/  DADD R12, -RZ, -R28 ;  /* 0x00000000ff0c7229 */ /* 0x000fe2000000091c */
[C---:B------:R-:W-:Y:S01]  /*0820*/  @!P2 SEL R0, R17.reuse, RZ, !P3 ;  /* 0x000000ff1100a207 */ /* 0x040fe20005800000 */
[----:B------:R-:W-:Y:S01]  /*0830*/  BSSY.RECONVERGENT B0, `(.L_x_11) ;  /* 0x0000018000007945 */ /* 0x000fe20003800200 */
[----:B------:R-:W-:-:S05]  /*0840*/  ISETP.LT.AND P0, PT, R17, RZ, !P3 ;  /* 0x000000ff1100720c */ /* 0x000fca0005f01270 */
[----:B------:R-:W-:Y:S02]  /*0850*/  LOP3.LUT R10, R11, 0x7ff00000, RZ, 0xc0, !PT ;  /* 0x7ff000000b0a7812 */ /* 0x000fe400078ec0ff */
[----:B------:R-:W-:Y:S01]  /*0860*/  FSEL R28, R12, R28, P0 ;  /* 0x0000001c0c1c7208 */ /* 0x000fe20000000000 */
[----:B------:R-:W-:Y:S01]  /*0870*/  @!P2 IMAD.MOV.U32 R28, RZ, RZ, RZ ;  /* 0x000000ffff1ca224 */ /* 0x000fe200078e00ff */
[----:B------:R-:W-:Y:S02]  /*0880*/  ISETP.NE.AND P1, PT, R10, 0x7ff00000, PT ;  /* 0x7ff000000a00780c */ /* 0x000fe40003f25270 */
[----:B------:R-:W-:Y:S02]  /*0890*/  @!P4 LOP3.LUT R0, R0, 0x7ff00000, RZ, 0xfc, !PT ;  /* 0x7ff000000000c812 */ /* 0x000fe400078efcff */
[----:B------:R-:W-:-:S03]  /*08a0*/  FSEL R29, R13, R29, P0 ;  /* 0x0000001d0d1d7208 */ /* 0x000fc60000000000 */
[----:B------:R-:W-:-:S06]  /*08b0*/  @!P2 IMAD.MOV.U32 R29, RZ, RZ, R0 ;  /* 0x000000ffff1da224 */ /* 0x000fcc00078e0000 */
[----:B------:R-:W-:Y:S05]  /*08c0*/  @P1 BRA `(.L_x_12) ;  /* 0x0000000000381947 */ /* 0x000fea0003800000 */
[----:B------:R-:W-:-:S13]  /*08d0*/  FSETP.NAN.AND P1, PT, R3, R3, PT ;  /* 0x000000030300720b */ /* 0x000fda0003f28000 */
[----:B------:R-:W-:Y:S01]  /*08e0*/  @P1 DADD R28, R16, R8 ;  /* 0x00000000101c1229 */ /* 0x000fe20000000008 */
[----:B------:R-:W-:Y:S10]  /*08f0*/  @P1 BRA `(.L_x_12) ;  /* 0x00000000002c1947 */ /* 0x000ff40003800000 */
[----:B------:R-:W-:Y:S01]  /*0900*/  DSETP.NEU.AND P1, PT, |R16|, +INF , PT ;  /* 0x7ff000001000742a */ /* 0x000fe20003f2d200 */
[----:B------:R-:W-:-:S13]  /*0910*/  PLOP3.LUT P2, PT, PT, PT, PT, 0x8, 0x80 ;  /* 0x000000000080781c */ /* 0x000fda0003f4e170 */
[----:B------:R-:W-:Y:S01]  /*0920*/  @!P1 PLOP3.LUT P2, PT, P0, PT, PT, 0x80, 0x8 ;  /* 0x000000000008981c */ /* 0x000fe2000074f070 */
[----:B------:R-:W-:Y:S01]  /*0930*/  @!P1 IMAD.MOV.U32 R28, RZ, RZ, RZ ;  /* 0x000000ffff1c9224 */ /* 0x000fe200078e00ff */
[C---:B------:R-:W-:Y:S02]  /*0940*/  @!P1 ISETP.GE.AND P0, PT, R9.reuse, RZ, PT ;  /* 0x000000ff0900920c */ /* 0x040fe40003f06270 */
[----:B------:R-:W-:Y:S02]  /*0950*/  @!P1 LOP3.LUT R8, R9, 0x7fffffff, RZ, 0xc0, !PT ;  /* 0x7fffffff09089812 */ /* 0x000fe400078ec0ff */
[----:B------:R-:W-:Y:S02]  /*0960*/  @!P1 SEL R0, RZ, 0x7ff00000, !P0 ;  /* 0x7ff00000ff009807 */ /* 0x000fe40004000000 */
[----:B------:R-:W-:-:S03]  /*0970*/  @!P1 ISETP.NE.AND P0, PT, R8, 0x3fe00000, PT ;  /* 0x3fe000000800980c */ /* 0x000fc60003f05270 */
[----:B------:R-:W-:-:S05]  /*0980*/  @!P1 VIADD R7, R0, 0x80000000 ;  /* 0x8000000000079836 */ /* 0x000fca0000000000 */
[----:B------:R-:W-:-:S05]  /*0990*/  @P2 SEL R0, R7, R0, P0 ;  /* 0x0000000007002207 */ /* 0x000fca0000000000 */
[----:B------:R-:W-:-:S07]  /*09a0*/  @!P1 IMAD.MOV.U32 R29, RZ, RZ, R0 ;  /* 0x000000ffff1d9224 */ /* 0x000fce00078e0000 */
.L_x_12:
[----:B------:R-:W-:Y:S05]  /*09b0*/  BSYNC.RECONVERGENT B0 ;  /* 0x0000000000007941 */ /* 0x000fea0003800200 */
.L_x_11:
[----:B------:R-:W-:Y:S02]  /*09c0*/  UIADD3 UR6, UPT, UPT, -UR4, 0x3f, URZ ;  /* 0x0000003f04067890 */ /* 0x000fe4000fffe1ff */
[----:B------:R-:W-:Y:S01]  /*09d0*/  ISETP.NE.AND P0, PT, RZ, UR4, PT ;  /* 0x00000004ff007c0c */ /* 0x000fe2000bf05270 */
[----:B------:R-:W-:Y:S01]  /*09e0*/  DADD R50, -RZ, |R14| ;  /* 0x00000000ff327229 */ /* 0x000fe2000000050e */
[----:B------:R-:W-:Y:S01]  /*09f0*/  FSETP.NEU.AND P3, PT, R3, 1, PT ;  /* 0x3f8000000300780b */ /* 0x000fe20003f6d000 */
[----:B------:R-:W-:Y:S01]  /*0a00*/  BSSY.RECONVERGENT B0, `(.L_x_13) ;  /* 0x0000012000007945 */ /* 0x000fe20003800200 */
[----:B------:R-:W-:Y:S02]  /*0a10*/  FSEL R10, R28, RZ, P0 ;  /* 0x000000ff1c0a7208 */ /* 0x000fe40000000000 */
[----:B------:R-:W-:Y:S01]  /*0a20*/  FSEL R28, R29, 1.875, P0 ;  /* 0x3ff000001d1c7808 */ /* 0x000fe20000000000 */
[----:B------:R-:W0:Y:S01]  /*0a30*/  I2F.F64.U32 R8, UR6 ;  /* 0x0000000600087d12 */ /* 0x000e220008201800 */
[----:B------:R-:W-:-:S02]  /*0a40*/  FSETP.NEU.AND P2, PT, R4, RZ, PT ;  /* 0x000000ff0400720b */ /* 0x000fc40003f4d000 */
[----:B------:R-:W-:Y:S02]  /*0a50*/  FSEL R10, R10, RZ, P3 ;  /* 0x000000ff0a0a7208 */ /* 0x000fe40001800000 */
[----:B------:R-:W-:Y:S02]  /*0a60*/  FSEL R11, R28, 1.875, P3 ;  /* 0x3ff000001c0b7808 */ /* 0x000fe40001800000 */
        /* <DEDUP_REMOVED lines=10> */
[----:B------:R-:W-:Y:S05]  /*0b10*/  CALL.REL.NOINC `($_Z7AmerGPUP6float2S0_S0_S0_ffi$__internal_accurate_pow) ;  /* 0x0000003800a07944 */ /* 0x000fea0003c00000 */
[----:B------:R-:W-:Y:S05]  /*0b20*/  BSYNC.RECONVERGENT B0 ;  /* 0x0000000000007941 */ /* 0x000fea0003800200 */
.L_x_13:
        /* <DEDUP_REMOVED lines=28> */
.L_x_15:
[----:B------:R-:W-:Y:S05]  /*0cf0*/  BSYNC.RECONVERGENT B0 ;  /* 0x0000000000007941 */ /* 0x000fea0003800200 */
.L_x_14:
[----:B------:R-:W-:Y:S01]  /*0d00*/  UIADD3 UR8, UPT, UPT, UR4, 0x1, URZ ;  /* 0x0000000104087890 */ /* 0x000fe2000fffe0ff */
[----:B------:R-:W-:Y:S01]  /*0d10*/  FSETP.NEU.AND P0, PT, R4, 1, PT ;  /* 0x3f8000000400780b */ /* 0x000fe20003f0d000 */
[----:B------:R-:W-:Y:S01]  /*0d20*/  DMUL R10, R20, R10 ;  /* 0x0000000a140a7228 */ /* 0x000fe20000000000 */
[----:B------:R-:W-:Y:S01]  /*0d30*/  ULEA UR6, UR4, UR13, 0x2 ;  /* 0x0000000d04067291 */ /* 0x000fe2000f8e10ff */
[----:B------:R-:W-:Y:S01]  /*0d40*/  DADD R50, -RZ, |R16| ;  /* 0x00000000ff327229 */ /* 0x000fe20000000510 */
[----:B------:R-:W-:Y:S01]  /*0d50*/  FSEL R12, R28, RZ, P0 ;  /* 0x000000ff1c0c7208 */ /* 0x000fe20000000000 */
[----:B------:R-:W-:Y:S01]  /*0d60*/  BSSY.RECONVERGENT B0, `(.L_x_16) ;  /* 0x0000013000007945 */ /* 0x000fe20003800200 */
[----:B------:R-:W-:Y:S02]  /*0d70*/  FSEL R13, R29, 1.875, P0 ;  /* 0x3ff000001d0d7808 */ /* 0x000fe40000000000 */
[----:B------:R-:W0:Y:S01]  /*0d80*/  I2F.F64.U32 R8, UR8 ;  /* 0x0000000800087d12 */ /* 0x000e220008201800 */
[----:B------:R-:W-:-:S03]  /*0d90*/  FSETP.NEU.AND P4, PT, R3, RZ, PT ;  /* 0x000000ff0300720b */ /* 0x000fc60003f8d000 */
[----:B------:R-:W-:-:S10]  /*0da0*/  DFMA R10, R10, R12, -R18 ;  /* 0x0000000c0a0a722b */ /* 0x000fd40000000812 */
[----:B------:R-:W1:Y:S01]  /*0db0*/  F2F.F32.F64 R10, R10 ;  /* 0x0000000a000a7310 */ /* 0x000e620000301000 */
[--C-:B0-----:R-:W-:Y:S01]  /*0dc0*/  SHF.R.U32.HI R0, RZ, 0x14, R9.reuse ;  /* 0x00000014ff007819 */ /* 0x101fe20000011609 */
[----:B------:R-:W-:Y:S02]  /*0dd0*/  IMAD.MOV.U32 R48, RZ, RZ, R8 ;  /* 0x000000ffff307224 */ /* 0x000fe400078e0008 */
[----:B------:R-:W-:Y:S01]  /*0de0*/  IMAD.MOV.U32 R49, RZ, RZ, R9 ;  /* 0x000000ffff317224 */ /* 0x000fe200078e0009 */
[----:B------:R-:W-:-:S05]  /*0df0*/  LOP3.LUT R7, R0, 0x7ff, RZ, 0xc0, !PT ;  /* 0x000007ff00077812 */ /* 0x000fca00078ec0ff */
[----:B------:R-:W-:-:S05]  /*0e00*/  VIADD R7, R7, 0xfffffc0c ;  /* 0xfffffc0c07077836 */ /* 0x000fca0000000000 */
[-C--:B------:R-:W-:Y:S02]  /*0e10*/  SHF.L.U32 R12, R8, R7.reuse, RZ ;  /* 0x00000007080c7219 */ /* 0x080fe400000006ff */
[----:B-1----:R-:W-:Y:S02]  /*0e20*/  FMNMX R0, RZ, R10, !PT ;  /* 0x0000000aff007209 */ /* 0x002fe40007800000 */
[----:B------:R-:W-:Y:S02]  /*0e30*/  ISETP.NE.U32.AND P5, PT, R12, RZ, PT ;  /* 0x000000ff0c00720c */ /* 0x000fe40003fa5070 */
[----:B------:R-:W-:Y:S01]  /*0e40*/  SHF.L.U64.HI R7, R8, R7, R9 ;  /* 0x0000000708077219 */ /* 0x000fe20000010209 */
[----:B------:R0:W-:Y:S03]  /*0e50*/  STL [UR6], R0 ;  /* 0x00000000ff007987 */ /* 0x0001e60008100806 */
[----:B------:R-:W-:-:S02]  /*0e60*/  ISETP.NE.AND.EX P5, PT, R7, -0x80000000, PT, P5 ;  /* 0x800000000700780c */ /* 0x000fc40003fa5350 */
[----:B0-----:R-:W-:-:S11]  /*0e70*/  MOV R0, 0xe90 ;  /* 0x00000e9000007802 */ /* 0x001fd60000000f00 */
[----:B------:R-:W-:Y:S05]  /*0e80*/  CALL.REL.NOINC `($_Z7AmerGPUP6float2S0_S0_S0_ffi$__internal_accurate_pow) ;  /* 0x0000003400c47944 */ /* 0x000fea0003c00000 */
[----:B------:R-:W-:Y:S05]  /*0e90*/  BSYNC.RECONVERGENT B0 ;  /* 0x0000000000007941 */ /* 0x000fea0003800200 */
.L_x_16:
        /* <DEDUP_REMOVED lines=15> */
[----:B------:R-:W-:Y:S05]  /*0f90*/  @P1 BRA `(.L_x_19) ;  /* 0x0000000000281947 */ /* 0x000fea0003800000 */
[----:B------:R-:W-:-:S14]  /*0fa0*/  DSETP.NEU.AND P1, PT, |R16|, +INF , PT ;  /* 0x7ff000001000742a */ /* 0x000fdc0003f2d200 */
[----:B------:R-:W-:Y:S05]  /*0fb0*/  @P1 BRA `(.L_x_18) ;  /* 0x0000000000241947 */ /* 0x000fea0003800000 */
[C---:B------:R-:W-:Y:S01]  /*0fc0*/  ISETP.GE.AND P1, PT, R9.reuse, RZ, PT ;  /* 0x000000ff0900720c */ /* 0x040fe20003f26270 */
[----:B------:R-:W-:Y:S01]  /*0fd0*/  IMAD.MOV.U32 R28, RZ, RZ, RZ ;  /* 0x000000ffff1c7224 */ /* 0x000fe200078e00ff */
[----:B------:R-:W-:Y:S02]  /*0fe0*/  LOP3.LUT R8, R9, 0x7fffffff, RZ, 0xc0, !PT ;  /* 0x7fffffff09087812 */ /* 0x000fe400078ec0ff */
[----:B------:R-:W-:Y:S02]  /*0ff0*/  SEL R29, RZ, 0x7ff00000, !P1 ;  /* 0x7ff00000ff1d7807 */ /* 0x000fe40004800000 */
[----:B------:R-:W-:-:S03]  /*1000*/  ISETP.NE.AND P1, PT, R8, 0x3fe00000, PT ;  /* 0x3fe000000800780c */ /* 0x000fc60003f25270 */
[----:B------:R-:W-:-:S05]  /*1010*/  VIADD R0, R29, 0x80000000 ;  /* 0x800000001d007836 */ /* 0x000fca0000000000 */
[----:B------:R-:W-:Y:S01]  /*1020*/  @P0 SEL R29, R0, R29, P1 ;  /* 0x0000001d001d0207 */ /* 0x000fe20000800000 */
[----:B------:R-:W-:Y:S06]  /*1030*/  BRA `(.L_x_18) ;  /* 0x0000000000047947 */ /* 0x000fec0003800000 */
.L_x_19:
[----:B------:R-:W-:-:S11]  /*1040*/  DADD R28, R16, R8 ;  /* 0x00000000101c7229 */ /* 0x000fd60000000008 */
.L_x_18:
[----:B------:R-:W-:Y:S05]  /*1050*/  BSYNC.RECONVERGENT B0 ;  /* 0x0000000000007941 */ /* 0x000fea0003800200 */
.L_x_17:
[----:B------:R-:W-:Y:S01]  /*1060*/  UIADD3 UR7, UPT, UPT, -UR4, 0x3e, URZ ;  /* 0x0000003e04077890 */ /* 0x000fe2000fffe1ff */
[----:B------:R-:W-:Y:S01]  /*1070*/  DADD R50, -RZ, |R14| ;  /* 0x00000000ff327229 */ /* 0x000fe2000000050e */
[----:B------:R-:W-:Y:S01]  /*1080*/  BSSY.RECONVERGENT B0, `(.L_x_20) ;  /* 0x000000f000007945 */ /* 0x000fe20003800200 */
[----:B------:R-:W-:Y:S02]  /*1090*/  FSEL R10, R28, RZ, P3 ;  /* 0x000000ff1c0a7208 */ /* 0x000fe40001800000 */
[----:B------:R-:W-:-:S04]  /*10a0*/  FSEL R11, R29, 1.875, P3 ;  /* 0x3ff000001d0b7808 */ /* 0x000fc80001800000 */
[----:B------:R-:W0:Y:S02]  /*10b0*/  I2F.F64.U32 R8, UR7 ;  /* 0x0000000700087d12 */ /* 0x000e240008201800 */
        /* <DEDUP_REMOVED lines=12> */
.L_x_20:
        /* <DEDUP_REMOVED lines=26> */
.L_x_23:
[----:B------:R-:W-:-:S11]  /*1320*/  DADD R28, R14, R8 ;  /* 0x000000000e1c7229 */ /* 0x000fd60000000008 */
.L_x_22:
[----:B------:R-:W-:Y:S05]  /*1330*/  BSYNC.RECONVERGENT B0 ;  /* 0x0000000000007941 */ /* 0x000fea0003800200 */
.L_x_21:
[----:B------:R-:W-:Y:S01]  /*1340*/  UISETP.NE.AND UP0, UPT, UR8, 0x3f, UPT ;  /* 0x0000003f0800788c */ /* 0x000fe2000bf05270 */
[----:B------:R-:W-:Y:S01]  /*1350*/  FSETP.NEU.AND P4, PT, R4, 1, PT ;  /* 0x3f8000000400780b */ /* 0x000fe20003f8d000 */
[----:B------:R-:W-:Y:S01]  /*1360*/  DMUL R10, R20, R10 ;  /* 0x0000000a140a7228 */ /* 0x000fe20000000000 */
[----:B------:R-:W-:-:S03]  /*1370*/  UIADD3 UR4, UPT, UPT, UR4, 0x2, URZ ;  /* 0x0000000204047890 */ /* 0x000fc6000fffe0ff */
[----:B------:R-:W-:Y:S01]  /*1380*/  PLOP3.LUT P0, PT, PT, PT, UP0, 0x80, 0x8 ;  /* 0x000000000008781c */ /* 0x000fe20003f0f008 */
[----:B------:R-:W-:-:S03]  /*1390*/  UISETP.NE.AND UP0, UPT, UR4, 0x40, UPT ;  /* 0x000000400400788c */ /* 0x000fc6000bf05270 */
[----:B------:R-:W-:Y:S02]  /*13a0*/  FSEL R8, R28, RZ, P0 ;  /* 0x000000ff1c087208 */ /* 0x000fe40000000000 */
[----:B------:R-:W-:Y:S02]  /*13b0*/  FSEL R28, R29, 1.875, P0 ;  /* 0x3ff000001d1c7808 */ /* 0x000fe40000000000 */
[----:B------:R-:W-:Y:S02]  /*13c0*/  FSEL R8, R8, RZ, P4 ;  /* 0x000000ff08087208 */ /* 0x000fe40002000000 */
[----:B------:R-:W-:-:S06]  /*13d0*/  FSEL R9, R28, 1.875, P4 ;  /* 0x3ff000001c097808 */ /* 0x000fcc0002000000 */
[----:B------:R-:W-:-:S10]  /*13e0*/  DFMA R10, R10, R8, -R18 ;  /* 0x000000080a0a722b */ /* 0x000fd40000000812 */
[----:B------:R-:W0:Y:S02]  /*13f0*/  F2F.F32.F64 R10, R10 ;  /* 0x0000000a000a7310 */ /* 0x000e240000301000 */
[----:B0-----:R-:W-:-:S05]  /*1400*/  FMNMX R0, RZ, R10, !PT ;  /* 0x0000000aff007209 */ /* 0x001fca0007800000 */
[----:B------:R0:W-:Y:S01]  /*1410*/  STL [UR6+0x4], R0 ;  /* 0x00000400ff007987 */ /* 0x0001e20008100806 */
[----:B------:R-:W-:Y:S05]  /*1420*/  BRA.U UP0, `(.L_x_24) ;  /* 0xfffffff100b07547 */ /* 0x000fea000b83ffff */
[----:B------:R-:W1:Y:S01]  /*1430*/  LDCU UR4, c[0x0][0x3a0] ;  /* 0x00007400ff0477ac */ /* 0x000e620008000800 */
[----:B------:R-:W-:Y:S01]  /*1440*/  IMAD.MOV.U32 R7, RZ, RZ, 0x3bbb989d ;  /* 0x3bbb989dff077424 */ /* 0x000fe200078e00ff */
[----:B------:R-:W2:Y:S01]  /*1450*/  F2F.F64.F32 R10, R5 ;  /* 0x00000005000a7310 */ /* 0x000ea20000201800 */
[----:B------:R-:W-:Y:S01]  /*1460*/  IMAD.MOV.U32 R9, RZ, RZ, 0x437c0000 ;  /* 0x437c0000ff097424 */ /* 0x000fe200078e00ff */
[----:B------:R-:W-:Y:S01]  /*1470*/  UMOV UR6, 0x3e ;  /* 0x0000003e00067882 */ /* 0x000fe20000000000 */
[----:B------:R-:W-:Y:S01]  /*1480*/  UMOV UR7, 0x3f ;  /* 0x0000003f00077882 */ /* 0x000fe20000000000 */
[----:B--2---:R-:W-:Y:S01]  /*1490*/  DADD R10, -R10, 1 ;  /* 0x3ff000000a0a7429 */ /* 0x004fe20000000100 */
[----:B-1----:R-:W-:-:S04]  /*14a0*/  FMUL R6, R6, -UR4 ;  /* 0x8000000406067c20 */ /* 0x002fc80008400000 */
[----:B0-----:R-:W-:-:S04]  /*14b0*/  FFMA.SAT R0, R6, R7, 0.5 ;  /* 0x3f00000006007423 */ /* 0x001fc80000002007 */
[----:B------:R-:W-:-:S04]  /*14c0*/  FFMA.RM R0, R0, R9, 12582913 ;  /* 0x4b40000100007423 */ /* 0x000fc80000004009 */
[C---:B------:R-:W-:Y:S01]  /*14d0*/  FADD R7, R0.reuse, -12583039 ;  /* 0xcb40007f00077421 */ /* 0x040fe20000000000 */
[----:B------:R-:W-:-:S03]  /*14e0*/  IMAD.SHL.U32 R0, R0, 0x800000, RZ ;  /* 0x0080000000007824 */ /* 0x000fc600078e00ff */
[----:B------:R-:W-:-:S04]  /*14f0*/  FFMA R7, R6, 1.4426950216293334961, -R7 ;  /* 0x3fb8aa3b06077823 */ /* 0x000fc80000000807 */
[----:B------:R-:W-:-:S06]  /*1500*/  FFMA R7, R6, 1.925963033500011079e-08, R7 ;  /* 0x32a5706006077823 */ /* 0x000fcc0000000007 */
[----:B------:R-:W0:Y:S02]  /*1510*/  MUFU.EX2 R7, R7 ;  /* 0x0000000700077308 */ /* 0x000e240000000800 */
[----:B0-----:R-:W-:-:S06]  /*1520*/  FMUL R0, R0, R7 ;  /* 0x0000000700007220 */ /* 0x001fcc0000400000 */
[----:B------:R0:W1:Y:S02]  /*1530*/  F2F.F64.F32 R12, R0 ;  /* 0x00000000000c7310 */ /* 0x0000640000201800 */
.L_x_32:
[----:B------:R-:W-:Y:S01]  /*1540*/  UMOV UR8, UR6 ;  /* 0x0000000600087c82 */ /* 0x000fe20008000000 */
[----:B--2---:R-:W-:-:S05]  /*1550*/  UMOV UR4, URZ ;  /* 0x000000ff00047c82 */ /* 0x004fca0008000000 */
.L_x_31:
[----:B------:R-:W0:Y:S01]  /*1560*/  I2F.F64.U32 R46, UR4 ;  /* 0x00000004002e7d12 */ /* 0x000e220008201800 */
[----:B------:R-:W-:Y:S01]  /*1570*/  DADD R50, -RZ, |R16| ;  /* 0x00000000ff327229 */ /* 0x000fe20000000510 */
[----:B------:R-:W-:Y:S01]  /*1580*/  BSSY.RECONVERGENT B0, `(.L_x_25) ;  /* 0x000000d000007945 */ /* 0x000fe20003800200 */
[----:B------:R-:W-:Y:S02]  /*1590*/  FSETP.NEU.AND P2, PT, R3, RZ, PT ;  /* 0x000000ff0300720b */ /* 0x000fe40003f4d000 */
[--C-:B0-2---:R-:W-:Y:S01]  /*15a0*/  SHF.R.U32.HI R0, RZ, 0x14, R47.reuse ;  /* 0x00000014ff007819 */ /* 0x105fe2000001162f */
        /* <DEDUP_REMOVED lines=9> */
[----:B-1----:R-:W-:Y:S05]  /*1640*/  CALL.REL.NOINC `($_Z7AmerGPUP6float2S0_S0_S0_ffi$__internal_accurate_pow) ;  /* 0x0000002c00d47944 */ /* 0x002fea0003c00000 */
[----:B------:R-:W-:Y:S05]  /*1650*/  BSYNC.RECONVERGENT B0 ;  /* 0x0000000000007941 */ /* 0x000fea0003800200 */
.L_x_25:
[----:B------:R-:W-:Y:S01]  /*1660*/  UIADD3 UR12, UPT, UPT, -UR4, UR6, URZ ;  /* 0x00000006040c7290 */ /* 0x000fe2000fffe1ff */
[----:B------:R-:W-:Y:S01]  /*1670*/  DADD R6, R16, R46 ;  /* 0x0000000010067229 */ /* 0x000fe2000000002e */
[----:B------:R-:W-:Y:S01]  /*1680*/  ISETP.GE.OR P5, PT, R47, RZ, P2 ;  /* 0x000000ff2f00720c */ /* 0x000fe200017a6670 */
[----:B------:R-:W-:Y:S01]  /*1690*/  DADD R30, -RZ, -R28 ;  /* 0x00000000ff1e7229 */ /* 0x000fe2000000091c */
[----:B------:R-:W-:Y:S01]  /*16a0*/  ISETP.LT.AND P1, PT, R17, RZ, !P3 ;  /* 0x000000ff1100720c */ /* 0x000fe20005f21270 */
[----:B------:R-:W-:Y:S01]  /*16b0*/  BSSY.RECONVERGENT B0, `(.L_x_26) ;  /* 0x0000020000007945 */ /* 0x000fe20003800200 */
[----:B------:R-:W-:-:S03]  /*16c0*/  DADD R50, -RZ, |R14| ;  /* 0x00000000ff327229 */ /* 0x000fc6000000050e */
[----:B------:R-:W0:Y:S02]  /*16d0*/  I2F.F64 R8, UR12 ;  /* 0x0000000c00087d12 */ /* 0x000e240008201c00 */
[----:B------:R-:W-:Y:S02]  /*16e0*/  LOP3.LUT R7, R7, 0x7ff00000, RZ, 0xc0, !PT ;  /* 0x7ff0000007077812 */ /* 0x000fe400078ec0ff */
[----:B------:R-:W-:Y:S01]  /*16f0*/  FSEL R28, R30, R28, P1 ;  /* 0x0000001c1e1c7208 */ /* 0x000fe20000800000 */
[----:B------:R-:W-:Y:S01]  /*1700*/  @!P2 IMAD.MOV.U32 R28, RZ, RZ, RZ ;  /* 0x000000ffff1ca224 */ /* 0x000fe200078e00ff */
[----:B------:R-:W-:Y:S02]  /*1710*/  FSEL R29, R31, R29, P1 ;  /* 0x0000001d1f1d7208 */ /* 0x000fe40000800000 */
[----:B0-----:R-:W-:-:S04]  /*1720*/  SHF.R.U32.HI R0, RZ, 0x14, R9 ;  /* 0x00000014ff007819 */ /* 0x001fc80000011609 */
[----:B------:R-:W-:-:S05]  /*1730*/  LOP3.LUT R0, R0, 0x7ff, RZ, 0xc0, !PT ;  /* 0x000007ff00007812 */ /* 0x000fca00078ec0ff */
[----:B------:R-:W-:Y:S01]  /*1740*/  VIADD R33, R0, 0xfffffc0c ;  /* 0xfffffc0c00217836 */ /* 0x000fe20000000000 */
[----:B------:R-:W-:Y:S02]  /*1750*/  @!P2 SEL R0, R17, RZ, !P3 ;  /* 0x000000ff1100a207 */ /* 0x000fe40005800000 */
[----:B------:R-:W-:Y:S02]  /*1760*/  ISETP.NE.AND P3, PT, R7, 0x7ff00000, PT ;  /* 0x7ff000000700780c */ /* 0x000fe40003f65270 */
[----:B------:R-:W-:Y:S02]  /*1770*/  @!P5 LOP3.LUT R0, R0, 0x7ff00000, RZ, 0xfc, !PT ;  /* 0x7ff000000000d812 */ /* 0x000fe400078efcff */
[CC--:B------:R-:W-:Y:S02]  /*1780*/  SHF.L.U32 R6, R8.reuse, R33.reuse, RZ ;  /* 0x0000002108067219 */ /* 0x0c0fe400000006ff */
[----:B------:R-:W-:Y:S01]  /*1790*/  SHF.L.U64.HI R7, R8, R33, R9 ;  /* 0x0000002108077219 */ /* 0x000fe20000010209 */
[----:B------:R-:W-:Y:S01]  /*17a0*/  @!P2 IMAD.MOV.U32 R29, RZ, RZ, R0 ;  /* 0x000000ffff1da224 */ /* 0x000fe200078e0000 */
[----:B------:R-:W-:-:S05]  /*17b0*/  ISETP.NE.U32.AND P0, PT, R6, RZ, PT ;  /* 0x000000ff0600720c */ /* 0x000fca0003f05070 */
[----:B------:R-:W-:Y:S08]  /*17c0*/  @P3 BRA `(.L_x_27) ;  /* 0x0000000000383947 */ /* 0x000ff00003800000 */
        /* <DEDUP_REMOVED lines=14> */
.L_x_27:
[----:B------:R-:W-:Y:S05]  /*18b0*/  BSYNC.RECONVERGENT B0 ;  /* 0x0000000000007941 */ /* 0x000fea0003800200 */
.L_x_26:
[----:B------:R-:W-:Y:S01]  /*18c0*/  ISETP.NE.AND P1, PT, RZ, UR4, PT ;  /* 0x00000004ff007c0c */ /* 0x000fe2000bf25270 */
[----:B------:R-:W-:Y:S01]  /*18d0*/  BSSY.RECONVERGENT B0, `(.L_x_28) ;  /* 0x000000d000007945 */ /* 0x000fe20003800200 */
[----:B------:R-:W-:Y:S01]  /*18e0*/  ISETP.NE.AND.EX P0, PT, R7, -0x80000000, PT, P0 ;  /* 0x800000000700780c */ /* 0x000fe20003f05300 */
[----:B------:R-:W-:Y:S01]  /*18f0*/  IMAD.MOV.U32 R48, RZ, RZ, R8 ;  /* 0x000000ffff307224 */ /* 0x000fe200078e0008 */
[----:B------:R-:W-:Y:S01]  /*1900*/  FSEL R46, R28, RZ, P1 ;  /* 0x000000ff1c2e7208 */ /* 0x000fe20000800000 */
[----:B------:R-:W-:Y:S01]  /*1910*/  IMAD.MOV.U32 R49, RZ, RZ, R9 ;  /* 0x000000ffff317224 */ /* 0x000fe200078e0009 */
[----:B------:R-:W-:Y:S02]  /*1920*/  FSETP.NEU.AND P5, PT, R3, 1, PT ;  /* 0x3f8000000300780b */ /* 0x000fe40003fad000 */
[----:B------:R-:W-:Y:S02]  /*1930*/  FSEL R28, R29, 1.875, P1 ;  /* 0x3ff000001d1c7808 */ /* 0x000fe40000800000 */
[----:B------:R-:W-:-:S02]  /*1940*/  ISETP.GE.AND P2, PT, R15, RZ, PT ;  /* 0x000000ff0f00720c */ /* 0x000fc40003f46270 */
[----:B------:R-:W-:Y:S02]  /*1950*/  PLOP3.LUT P3, PT, P0, PT, PT, 0x8, 0x80 ;  /* 0x000000000080781c */ /* 0x000fe4000076e170 */
[----:B------:R-:W-:Y:S02]  /*1960*/  FSEL R46, R46, RZ, P5 ;  /* 0x000000ff2e2e7208 */ /* 0x000fe40002800000 */
[----:B------:R-:W-:Y:S02]  /*1970*/  FSEL R47, R28, 1.875, P5 ;  /* 0x3ff000001c2f7808 */ /* 0x000fe40002800000 */
[----:B------:R-:W-:-:S07]  /*1980*/  MOV R0, 0x19a0 ;  /* 0x000019a000007802 */ /* 0x000fce0000000f00 */
[----:B------:R-:W-:Y:S05]  /*1990*/  CALL.REL.NOINC `($_Z7AmerGPUP6float2S0_S0_S0_ffi$__internal_accurate_pow) ;  /* 0x0000002c00007944 */ /* 0x000fea0003c00000 */
[----:B------:R-:W-:Y:S05]  /*19a0*/  BSYNC.RECONVERGENT B0 ;  /* 0x0000000000007941 */ /* 0x000fea0003800200 */
.L_x_28:
[----:B------:R-:W-:Y:S01]  /*19b0*/  FSETP.NEU.AND P1, PT, R4, RZ, PT ;  /* 0x000000ff0400720b */ /* 0x000fe20003f2d000 */
[----:B------:R-:W-:Y:S01]  /*19c0*/  DADD R30, -RZ, -R28 ;  /* 0x00000000ff1e7229 */ /* 0x000fe2000000091c */
[----:B------:R-:W-:Y:S02]  /*19d0*/  BSSY.RECONVERGENT B0, `(.L_x_29) ;  /* 0x000001e000007945 */ /* 0x000fe40003800200 */
[----:B------:R-:W-:-:S07]  /*19e0*/  ISETP.GE.OR P5, PT, R9, RZ, P1 ;  /* 0x000000ff0900720c */ /* 0x000fce0000fa6670 */
[-C--:B------:R-:W-:Y:S02]  /*19f0*/  FSEL R33, R30, R28.reuse, P3 ;  /* 0x0000001c1e217208 */ /* 0x080fe40001800000 */
[----:B------:R-:W-:Y:S02]  /*1a00*/  @!P1 ISETP.NE.U32.AND P0, PT, R6, RZ, PT ;  /* 0x000000ff0600920c */ /* 0x000fe40003f05070 */
[-C--:B------:R-:W-:Y:S02]  /*1a10*/  FSEL R30, R31, R29.reuse, P3 ;  /* 0x0000001d1f1e7208 */ /* 0x080fe40001800000 */
[----:B------:R-:W-:Y:S01]  /*1a20*/  @!P1 ISETP.NE.AND.EX P0, PT, R7, -0x80000000, PT, P0 ;  /* 0x800000000700980c */ /* 0x000fe20003f05300 */
[----:B------:R-:W-:Y:S01]  /*1a30*/  DADD R6, R14, R8 ;  /* 0x000000000e067229 */ /* 0x000fe20000000008 */
[----:B------:R-:W-:Y:S01]  /*1a40*/  FSEL R28, R33, R28, !P2 ;  /* 0x0000001c211c7208 */ /* 0x000fe20005000000 */
[----:B------:R-:W-:Y:S01]  /*1a50*/  @!P1 IMAD.MOV.U32 R28, RZ, RZ, RZ ;  /* 0x000000ffff1c9224 */ /* 0x000fe200078e00ff */
[----:B------:R-:W-:-:S07]  /*1a60*/  FSEL R29, R30, R29, !P2 ;  /* 0x0000001d1e1d7208 */ /* 0x000fce0005000000 */
[----:B------:R-:W-:Y:S02]  /*1a70*/  LOP3.LUT R6, R7, 0x7ff00000, RZ, 0xc0, !PT ;  /* 0x7ff0000007067812 */ /* 0x000fe400078ec0ff */
[----:B------:R-:W-:Y:S02]  /*1a80*/  @!P1 DSETP.NEU.AND P3, PT, |R8|, 0.5, !P0 ;  /* 0x3fe000000800942a */ /* 0x000fe4000476d200 */
[----:B------:R-:W-:-:S04]  /*1a90*/  ISETP.NE.AND P0, PT, R6, 0x7ff00000, PT ;  /* 0x7ff000000600780c */ /* 0x000fc80003f05270 */
[----:B------:R-:W-:-:S04]  /*1aa0*/  @!P1 SEL R0, R15, RZ, P3 ;  /* 0x000000ff0f009207 */ /* 0x000fc80001800000 */
[----:B------:R-:W-:-:S05]  /*1ab0*/  @!P5 LOP3.LUT R0, R0, 0x7ff00000, RZ, 0xfc, !PT ;  /* 0x7ff000000000d812 */ /* 0x000fca00078efcff */
[----:B------:R-:W-:Y:S01]  /*1ac0*/  @!P1 IMAD.MOV.U32 R29, RZ, RZ, R0 ;  /* 0x000000ffff1d9224 */ /* 0x000fe200078e0000 */
[----:B------:R-:W-:Y:S06]  /*1ad0*/  @P0 BRA `(.L_x_30) ;  /* 0x0000000000340947 */ /* 0x000fec0003800000 */
[----:B------:R-:W-:-:S13]  /*1ae0*/  FSETP.NAN.AND P0, PT, R4, R4, PT ;  /* 0x000000040400720b */ /* 0x000fda0003f08000 */
[----:B------:R-:W-:Y:S01]  /*1af0*/  @P0 DADD R28, R14, R8 ;  /* 0x000000000e1c0229 */ /* 0x000fe20000000008 */
[----:B------:R-:W-:Y:S10]  /*1b00*/  @P0 BRA `(.L_x_30) ;  /* 0x0000000000280947 */ /* 0x000ff40003800000 */
        /* <DEDUP_REMOVED lines=8> */
[----:B------:R-:W-:-:S04]  /*1b90*/  SEL R0, R0, R29, P0 ;  /* 0x0000001d00007207 */ /* 0x000fc80000000000 */
[----:B------:R-:W-:-:S07]  /*1ba0*/  @!P2 SEL R29, R0, R29, P3 ;  /* 0x0000001d001da207 */ /* 0x000fce0001800000 */
.L_x_30:
[----:B------:R-:W-:Y:S05]  /*1bb0*/  BSYNC.RECONVERGENT B0 ;  /* 0x0000000000007941 */ /* 0x000fea0003800200 */
.L_x_29:
[----:B------:R-:W-:-:S09]  /*1bc0*/  ULEA UR9, UR4, UR13, 0x2 ;  /* 0x0000000d04097291 */ /* 0x000fd2000f8e10ff */
[----:B------:R-:W2:Y:S04]  /*1bd0*/  LDL R0, [UR9+0x4] ;  /* 0x00000409ff007983 */ /* 0x000ea80008100800 */
[----:B------:R-:W3:Y:S01]  /*1be0*/  LDL R8, [UR9] ;  /* 0x00000009ff087983 */ /* 0x000ee20008100800 */
[----:B------:R-:W-:Y:S01]  /*1bf0*/  ISETP.NE.AND P0, PT, RZ, UR12, PT ;  /* 0x0000000cff007c0c */ /* 0x000fe2000bf05270 */
[----:B------:R-:W-:-:S03]  /*1c00*/  DMUL R46, R20, R46 ;  /* 0x0000002e142e7228 */ /* 0x000fc60000000000 */
[----:B------:R-:W-:Y:S02]  /*1c10*/  FSEL R28, R28, RZ, P0 ;  /* 0x000000ff1c1c7208 */ /* 0x000fe40000000000 */
[----:B------:R-:W-:Y:S02]  /*1c20*/  FSEL R29, R29, 1.875, P0 ;  /* 0x3ff000001d1d7808 */ /* 0x000fe40000000000 */
[----:B------:R-:W-:Y:S02]  /*1c30*/  FSEL R28, R28, RZ, P4 ;  /* 0x000000ff1c1c7208 */ /* 0x000fe40002000000 */
[----:B------:R-:W-:-:S06]  /*1c40*/  FSEL R29, R29, 1.875, P4 ;  /* 0x3ff000001d1d7808 */ /* 0x000fcc0002000000 */
[----:B------:R-:W-:-:S10]  /*1c50*/  DFMA R46, R46, R28, -R18 ;  /* 0x0000001c2e2e722b */ /* 0x000fd40000000812 */
[----:B------:R-:W-:Y:S01]  /*1c60*/  F2F.F32.F64 R46, R46 ;  /* 0x0000002e002e7310 */ /* 0x000fe20000301000 */
[----:B------:R-:W-:-:S04]  /*1c70*/  UIADD3 UR4, UPT, UPT, UR4, 0x1, URZ ;  /* 0x0000000104047890 */ /* 0x000fc8000fffe0ff */
[----:B------:R-:W-:Y:S01]  /*1c80*/  UISETP.NE.AND UP0, UPT, UR4, UR7, UPT ;  /* 0x000000070400728c */ /* 0x000fe2000bf05270 */
[----:B--2---:R-:W-:Y:S02]  /*1c90*/  FMUL R0, R0, R5 ;  /* 0x0000000500007220 */ /* 0x004fe40000400000 */
[----:B---3--:R-:W-:Y:S08]  /*1ca0*/  F2F.F64.F32 R8, R8 ;  /* 0x0000000800087310 */ /* 0x008ff00000201800 */
[----:B------:R-:W0:Y:S02]  /*1cb0*/  F2F.F64.F32 R6, R0 ;  /* 0x0000000000067310 */ /* 0x000e240000201800 */
[----:B0-----:R-:W-:-:S08]  /*1cc0*/  DFMA R6, R10, R8, R6 ;  /* 0x000000080a06722b */ /* 0x001fd00000000006 */
[----:B------:R-:W-:-:S10]  /*1cd0*/  DMUL R6, R12, R6 ;  /* 0x000000060c067228 */ /* 0x000fd40000000000 */
[----:B------:R-:W0:Y:S02]  /*1ce0*/  F2F.F32.F64 R7, R6 ;  /* 0x0000000600077310 */ /* 0x000e240000301000 */
[----:B0-----:R-:W-:-:S05]  /*1cf0*/  FMNMX R0, R46, R7, !PT ;  /* 0x000000072e007209 */ /* 0x001fca0007800000 */
[----:B------:R2:W-:Y:S01]  /*1d00*/  STL [UR9], R0 ;  /* 0x00000000ff007987 */ /* 0x0005e20008100809 */
[----:B------:R-:W-:Y:S05]  /*1d10*/  BRA.U UP0, `(.L_x_31) ;  /* 0xfffffff900107547 */ /* 0x000fea000b83ffff */
[----:B------:R-:W-:Y:S01]  /*1d20*/  UIADD3 UR6, UPT, UPT, UR6, -0x1, URZ ;  /* 0xffffffff06067890 */ /* 0x000fe2000fffe0ff */
[----:B------:R-:W-:-:S03]  /*1d30*/  UMOV UR7, UR8 ;  /* 0x0000000800077c82 */ /* 0x000fc60008000000 */
[----:B------:R-:W-:-:S09]  /*1d40*/  UISETP.NE.AND UP0, UPT, UR6, -0x1, UPT ;  /* 0xffffffff0600788c */ /* 0x000fd2000bf05270 */
[----:B------:R-:W-:Y:S05]  /*1d50*/  BRA.U UP0, `(.L_x_32) ;  /* 0xfffffff500f87547 */ /* 0x000fea000b83ffff */
[----:B------:R-:W3:Y:S04]  /*1d60*/  LDG.E.CONSTANT R26, desc[UR10][R26.64+0x4] ;  /* 0x0000040a1a1a7981 */ /* 0x000ee8000c1e9900 */
[----:B------:R0:W5:Y:S04]  /*1d70*/  LDG.E.CONSTANT R6, desc[UR10][R24.64+0x4] ;  /* 0x0000040a18067981 */ /* 0x000168000c1e9900 */
[----:B------:R0:W5:Y:S04]  /*1d80*/  LDG.E.CONSTANT R8, desc[UR10][R22.64+0x4] ;  /* 0x0000040a16087981 */ /* 0x000168000c1e9900 */
[----:B------:R0:W5:Y:S01]  /*1d90*/  LDL R4, [R1] ;  /* 0x0000000001047983 */ /* 0x0001620000100800 */
[----:B--2---:R-:W-:Y:S01]  /*1da0*/  IMAD.MOV.U32 R0, RZ, RZ, 0x3c820821 ;  /* 0x3c820821ff007424 */ /* 0x004fe200078e00ff */
[----:B------:R-:W-:Y:S01]  /*1db0*/  BSSY.RECONVERGENT B0, `(.L_x_33) ;  /* 0x000000e000007945 */ /* 0x000fe20003800200 */
[----:B------:R-:W-:-:S04]  /*1dc0*/  IMAD.MOV.U32 R3, RZ, RZ, 0x427c0000 ;  /* 0x427c0000ff037424 */ /* 0x000fc800078e00ff */
[----:B------:R-:W-:-:S04]  /*1dd0*/  FFMA R3, R0, -R3, 1 ;  /* 0x3f80000000037423 */ /* 0x000fc80000000803 */
[----:B------:R-:W-:Y:S01]  /*1de0*/  FFMA R5, R3, R0, 0.015873016789555549622 ;  /* 0x3c82082103057423 */ /* 0x000fe20000000000 */
[----:B---3--:R-:W1:Y:S03]  /*1df0*/  FCHK P0, R26, 63 ;  /* 0x427c00001a007902 */ /* 0x008e660000000000 */
[----:B------:R-:W-:-:S04]  /*1e00*/  FFMA R3, R5, R26, RZ ;  /* 0x0000001a05037223 */ /* 0x000fc800000000ff */
[----:B------:R-:W-:-:S04]  /*1e10*/  FFMA R0, R3, -63, R26 ;  /* 0xc27c000003007823 */ /* 0x000fc8000000001a */
[----:B------:R-:W-:Y:S01]  /*1e20*/  FFMA R3, R5, R0, R3 ;  /* 0x0000000005037223 */ /* 0x000fe20000000003 */
[----:B01----:R-:W-:Y:S06]  /*1e30*/  @!P0 BRA `(.L_x_34) ;  /* 0x0000000000148947 */ /* 0x003fec0003800000 */
[----:B------:R-:W-:Y:S01]  /*1e40*/  IMAD.MOV.U32 R0, RZ, RZ, R26 ;  /* 0x000000ffff007224 */ /* 0x000fe200078e001a */
[----:B------:R-:W-:Y:S01]  /*1e50*/  MOV R10, 0x1e80 ;  /* 0x00001e80000a7802 */ /* 0x000fe20000000f00 */
[----:B------:R-:W-:-:S07]  /*1e60*/  IMAD.MOV.U32 R7, RZ, RZ, 0x427c0000 ;  /* 0x427c0000ff077424 */ /* 0x000fce00078e00ff */
[----:B-----5:R-:W-:Y:S05]  /*1e70*/  CALL.REL.NOINC `($__internal_2_$__cuda_sm3x_div_rn_noftz_f32_slowpath) ;  /* 0x00000020002c7944 */ /* 0x020fea0003c00000 */
[----:B------:R-:W-:-:S07]  /*1e80*/  IMAD.MOV.U32 R3, RZ, RZ, R15 ;  /* 0x000000ffff037224 */ /* 0x000fce00078e000f */
.L_x_34:
[----:B------:R-:W-:Y:S05]  /*1e90*/  BSYNC.RECONVERGENT B0 ;  /* 0x0000000000007941 */ /* 0x000fea0003800200 */
.L_x_33:
[----:B------:R-:W-:Y:S01]  /*1ea0*/  VIADD R0, R3, 0xf3000000 ;  /* 0xf300000003007836 */ /* 0x000fe20000000000 */
[----:B------:R0:W1:Y:S01]  /*1eb0*/  MUFU.RSQ R10, R3 ;  /* 0x00000003000a7308 */ /* 0x0000620000001400 */
[----:B------:R-:W-:Y:S03]  /*1ec0*/  BSSY.RECONVERGENT B0, `(.L_x_35) ;  /* 0x000000a000007945 */ /* 0x000fe60003800200 */
[----:B------:R-:W-:-:S13]  /*1ed0*/  ISETP.GT.U32.AND P0, PT, R0, 0x727fffff, PT ;  /* 0x727fffff0000780c */ /* 0x000fda0003f04070 */
[----:B01----:R-:W-:Y:S05]  /*1ee0*/  @!P0 BRA `(.L_x_36) ;  /* 0x00000000000c8947 */ /* 0x003fea0003800000 */
[----:B------:R-:W-:-:S07]  /*1ef0*/  MOV R12, 0x1f10 ;  /* 0x00001f10000c7802 */ /* 0x000fce0000000f00 */
[----:B-----5:R-:W-:Y:S05]  /*1f00*/  CALL.REL.NOINC `($__internal_1_$__cuda_sm20_sqrt_rn_f32_slowpath) ;  /* 0x0000001c00b07944 */ /* 0x020fea0003c00000 */
[----:B------:R-:W-:Y:S05]  /*1f10*/  BRA `(.L_x_37) ;  /* 0x0000000000107947 */ /* 0x000fea0003800000 */
.L_x_36:
[C---:B------:R-:W-:Y:S01]  /*1f20*/  FMUL.FTZ R0, R10.reuse, R3 ;  /* 0x000000030a007220 */ /* 0x040fe20000410000 */
[----:B------:R-:W-:-:S03]  /*1f30*/  FMUL.FTZ R7, R10, 0.5 ;  /* 0x3f0000000a077820 */ /* 0x000fc60000410000 */
[----:B------:R-:W-:-:S04]  /*1f40*/  FFMA R5, -R0, R0, R3 ;  /* 0x0000000000057223 */ /* 0x000fc80000000103 */
[----:B------:R-:W-:-:S07]  /*1f50*/  FFMA R0, R5, R7, R0 ;  /* 0x0000000705007223 */ /* 0x000fce0000000000 */
.L_x_37:
[----:B------:R-:W-:Y:S05]  /*1f60*/  BSYNC.RECONVERGENT B0 ;  /* 0x0000000000007941 */ /* 0x000fea0003800200 */
.L_x_35:
        /* <DEDUP_REMOVED lines=17> */
[----:B------:R-:W-:-:S07]  /*2080*/  MOV R13, 0x20a0 ;  /* 0x000020a0000d7802 */ /* 0x000fce0000000f00 */
[----:B-----5:R-:W-:Y:S05]  /*2090*/  CALL.REL.NOINC `($__internal_0_$__cuda_sm20_rcp_rn_f32_slowpath) ;  /* 0x0000001800787944 */ /* 0x020fea0003c00000 */
[----:B------:R-:W-:Y:S01]  /*20a0*/  IMAD.MOV.U32 R14, RZ, RZ, R7 ;  /* 0x000000ffff0e7224 */ /* 0x000fe200078e0007 */
[----:B------:R-:W-:Y:S06]  /*20b0*/  BRA `(.L_x_40) ;  /* 0x0000000000107947 */ /* 0x000fec0003800000 */
.L_x_39:
[----:B------:R-:W0:Y:S02]  /*20c0*/  MUFU.RCP R14, R5 ;  /* 0x00000005000e7308 */ /* 0x000e240000001000 */
[----:B0-----:R-:W-:-:S04]  /*20d0*/  FFMA R0, R5, R14, -1 ;  /* 0xbf80000005007423 */ /* 0x001fc8000000000e */
[----:B------:R-:W-:-:S04]  /*20e0*/  FADD.FTZ R7, -R0, -RZ ;  /* 0x800000ff00077221 */ /* 0x000fc80000010100 */
[----:B------:R-:W-:-:S07]  /*20f0*/  FFMA R14, R14, R7, R14 ;  /* 0x000000070e0e7223 */ /* 0x000fce000000000e */
.L_x_40:
[----:B------:R-:W-:Y:S05]  /*2100*/  BSYNC.RECONVERGENT B0 ;  /* 0x0000000000007941 */ /* 0x000fea0003800200 */
.L_x_38:
        /* <DEDUP_REMOVED lines=25> */
.L_x_42:
[----:B------:R-:W-:Y:S05]  /*22a0*/  BSYNC.RECONVERGENT B0 ;  /* 0x0000000000007941 */ /* 0x000fea0003800200 */
.L_x_41:
[----:B-----5:R-:W0:Y:S01]  /*22b0*/  F2F.F64.F32 R6, R6 ;  /* 0x0000000600067310 */ /* 0x020e220000201800 */
[----:B------:R-:W-:-:S07]  /*22c0*/  UMOV UR4, URZ ;  /* 0x000000ff00047c82 */ /* 0x000fce0008000000 */
[----:B------:R-:W1:Y:S08]  /*22d0*/  F2F.F64.F32 R8, R8 ;  /* 0x0000000800087310 */ /* 0x000e700000201800 */
[----:B------:R2:W3:Y:S08]  /*22e0*/  F2F.F64.F32 R10, R5 ;  /* 0x00000005000a7310 */ /* 0x0004f00000201800 */
[----:B01----:R2:W4:Y:S02]  /*22f0*/  F2F.F64.F32 R12, R14 ;  /* 0x0000000e000c7310 */ /* 0x0035240000201800 */
.L_x_57:
        /* <DEDUP_REMOVED lines=8> */
[----:B------:R-:W-:Y:S01]  /*2380*/  VIADD R17, R0, 0xfffffc0c ;  /* 0xfffffc0c00117836 */ /* 0x000fe20000000000 */
[----:B------:R-:W-:-:S04]  /*2390*/  MOV R0, 0x23f0 ;  /* 0x000023f000007802 */ /* 0x000fc80000000f00 */
[CC--:B------:R-:W-:Y:S02]  /*23a0*/  SHF.L.U32 R16, R18.reuse, R17.reuse, RZ ;  /* 0x0000001112107219 */ /* 0x0c0fe400000006ff */
[----:B------:R-:W-:Y:S02]  /*23b0*/  SHF.L.U64.HI R17, R18, R17, R19 ;  /* 0x0000001112117219 */ /* 0x000fe40000010213 */
[----:B------:R-:W-:-:S04]  /*23c0*/  ISETP.NE.U32.AND P3, PT, R16, RZ, PT ;  /* 0x000000ff1000720c */ /* 0x000fc80003f65070 */
[----:B------:R-:W-:-:S13]  /*23d0*/  ISETP.NE.AND.EX P3, PT, R17, -0x80000000, PT, P3 ;  /* 0x800000001100780c */ /* 0x000fda0003f65330 */
[----:B--2-4-:R-:W-:Y:S05]  /*23e0*/  CALL.REL.NOINC `($_Z7AmerGPUP6float2S0_S0_S0_ffi$__internal_accurate_pow) ;  /* 0x00000020006c7944 */ /* 0x014fea0003c00000 */
[----:B------:R-:W-:Y:S05]  /*23f0*/  BSYNC.RECONVERGENT B0 ;  /* 0x0000000000007941 */ /* 0x000fea0003800200 */
.L_x_43:
[----:B------:R-:W-:Y:S01]  /*2400*/  DADD R20, R10, R18 ;  /* 0x000000000a147229 */ /* 0x000fe20000000012 */
[----:B------:R-:W-:Y:S01]  /*2410*/  @!P2 ISETP.NE.U32.AND P0, PT, R16, RZ, PT ;  /* 0x000000ff1000a20c */ /* 0x000fe20003f05070 */
[----:B------:R-:W-:Y:S01]  /*2420*/  DADD R22, -RZ, -R28 ;  /* 0x00000000ff167229 */ /* 0x000fe2000000091c */
[----:B------:R-:W-:Y:S01]  /*2430*/  ISETP.GE.OR P1, PT, R19, RZ, P2 ;  /* 0x000000ff1300720c */ /* 0x000fe20001726670 */
[----:B------:R-:W-:Y:S01]  /*2440*/  BSSY.RECONVERGENT B0, `(.L_x_44) ;  /* 0x000001a000007945 */ /* 0x000fe20003800200 */
[----:B------:R-:W-:Y:S02]  /*2450*/  @!P2 ISETP.NE.AND.EX P0, PT, R17, -0x80000000, PT, P0 ;  /* 0x800000001100a80c */ /* 0x000fe40003f05300 */
[C---:B------:R-:W-:Y:S02]  /*2460*/  ISETP.LT.AND P3, PT, R11.reuse, RZ, !P3 ;  /* 0x000000ff0b00720c */ /* 0x040fe40005f61270 */
[----:B------:R-:W-:Y:S02]  /*2470*/  @!P2 SEL R0, R11, RZ, !P0 ;  /* 0x000000ff0b00a207 */ /* 0x000fe40004000000 */
[----:B------:R-:W-:-:S02]  /*2480*/  LOP3.LUT R20, R21, 0x7ff00000, RZ, 0xc0, !PT ;  /* 0x7ff0000015147812 */ /* 0x000fc400078ec0ff */
        /* <DEDUP_REMOVED lines=12> */
[C---:B------:R-:W-:Y:S01]  /*2550*/  @!P1 ISETP.GE.AND P0, PT, R19.reuse, RZ, PT ;  /* 0x000000ff1300920c */ /* 0x040fe20003f06270 */
[----:B------:R-:W-:Y:S01]  /*2560*/  @!P1 IMAD.MOV.U32 R28, RZ, RZ, RZ ;  /* 0x000000ffff1c9224 */ /* 0x000fe200078e00ff */
[----:B------:R-:W-:Y:S02]  /*2570*/  @!P1 PLOP3.LUT P2, PT, P3, PT, PT, 0x80, 0x8 ;  /* 0x000000000008981c */ /* 0x000fe40001f4f070 */
[----:B------:R-:W-:Y:S02]  /*2580*/  @!P1 SEL R0, RZ, 0x7ff00000, !P0 ;  /* 0x7ff00000ff009807 */ /* 0x000fe40004000000 */
[----:B------:R-:W-:-:S03]  /*2590*/  @!P1 LOP3.LUT R18, R19, 0x7fffffff, RZ, 0xc0, !PT ;  /* 0x7fffffff13129812 */ /* 0x000fc600078ec0ff */
[----:B------:R-:W-:Y:S01]  /*25a0*/  @!P1 VIADD R17, R0, 0x80000000 ;  /* 0x8000000000119836 */ /* 0x000fe20000000000 */
[----:B------:R-:W-:-:S05]  /*25b0*/  @!P1 ISETP.NE.AND P0, PT, R18, 0x3fe00000, PT ;  /* 0x3fe000001200980c */ /* 0x000fca0003f05270 */
[----:B------:R-:W-:-:S05]  /*25c0*/  @P2 SEL R0, R17, R0, P0 ;  /* 0x0000000011002207 */ /* 0x000fca0000000000 */
[----:B------:R-:W-:-:S07]  /*25d0*/  @!P1 IMAD.MOV.U32 R29, RZ, RZ, R0 ;  /* 0x000000ffff1d9224 */ /* 0x000fce00078e0000 */
.L_x_45:
[----:B------:R-:W-:Y:S05]  /*25e0*/  BSYNC.RECONVERGENT B0 ;  /* 0x0000000000007941 */ /* 0x000fea0003800200 */
.L_x_44:
[----:B------:R-:W-:Y:S02]  /*25f0*/  UIADD3 UR6, UPT, UPT, -UR4, 0x3f, URZ ;  /* 0x0000003f04067890 */ /* 0x000fe4000fffe1ff */
[----:B------:R-:W-:Y:S01]  /*2600*/  ISETP.NE.AND P0, PT, RZ, UR4, PT ;  /* 0x00000004ff007c0c */ /* 0x000fe2000bf05270 */
[----:B------:R-:W-:Y:S01]  /*2610*/  DADD R50, -RZ, |R12| ;  /* 0x00000000ff327229 */ /* 0x000fe2000000050c */
[----:B------:R-:W-:Y:S01]  /*2620*/  BSSY.RECONVERGENT B0, `(.L_x_46) ;  /* 0x0000013000007945 */ /* 0x000fe20003800200 */
[----:B------:R-:W-:Y:S02]  /*2630*/  FSETP.NEU.AND P2, PT, R14, RZ, PT ;  /* 0x000000ff0e00720b */ /* 0x000fe40003f4d000 */
[----:B------:R-:W-:Y:S02]  /*2640*/  FSEL R18, R28, RZ, P0 ;  /* 0x000000ff1c127208 */ /* 0x000fe40000000000 */
[----:B------:R-:W-:Y:S01]  /*2650*/  FSEL R28, R29, 1.875, P0 ;  /* 0x3ff000001d1c7808 */ /* 0x000fe20000000000 */
[----:B------:R-:W0:Y:S01]  /*2660*/  I2F.F64.U32 R16, UR6 ;  /* 0x0000000600107d12 */ /* 0x000e220008201800 */
[----:B------:R-:W-:-:S04]  /*2670*/  FSETP.NEU.AND P0, PT, R5, 1, PT ;  /* 0x3f8000000500780b */ /* 0x000fc80003f0d000 */
[----:B------:R-:W-:Y:S02]  /*2680*/  FSEL R18, R18, RZ, P0 ;  /* 0x000000ff12127208 */ /* 0x000fe40000000000 */
        /* <DEDUP_REMOVED lines=9> */
[----:B------:R-:W-:Y:S02]  /*2720*/  ISETP.NE.AND.EX P3, PT, R19, -0x80000000, PT, P3 ;  /* 0x800000001300780c */ /* 0x000fe40003f65330 */
[----:B------:R-:W-:-:S11]  /*2730*/  FSEL R19, R28, 1.875, P0 ;  /* 0x3ff000001c137808 */ /* 0x000fd60000000000 */
[----:B------:R-:W-:Y:S05]  /*2740*/  CALL.REL.NOINC `($_Z7AmerGPUP6float2S0_S0_S0_ffi$__internal_accurate_pow) ;  /* 0x0000001c00947944 */ /* 0x000fea0003c00000 */
[----:B------:R-:W-:Y:S05]  /*2750*/  BSYNC.RECONVERGENT B0 ;  /* 0x0000000000007941 */ /* 0x000fea0003800200 */
.L_x_46:
[----:B------:R-:W-:Y:S01]  /*2760*/  DADD R20, R12, R16 ;  /* 0x000000000c147229 */ /* 0x000fe20000000010 */
[----:B------:R-:W-:Y:S01]  /*2770*/  ISETP.GE.OR P4, PT, R17, RZ, P2 ;  /* 0x000000ff1100720c */ /* 0x000fe20001786670 */
[----:B------:R-:W-:Y:S01]  /*2780*/  DADD R22, -RZ, -R28 ;  /* 0x00000000ff167229 */ /* 0x000fe2000000091c */
[C---:B------:R-:W-:Y:S01]  /*2790*/  ISETP.LT.AND P1, PT, R13.reuse, RZ, !P3 ;  /* 0x000000ff0d00720c */ /* 0x040fe20005f21270 */
[----:B------:R-:W-:Y:S01]  /*27a0*/  UIADD3 UR8, UPT, UPT, UR4, 0x1, URZ ;  /* 0x0000000104087890 */ /* 0x000fe2000fffe0ff */
[----:B------:R-:W-:Y:S01]  /*27b0*/  @!P2 SEL R0, R13, RZ, !P3 ;  /* 0x000000ff0d00a207 */ /* 0x000fe20005800000 */
[----:B------:R-:W-:Y:S01]  /*27c0*/  BSSY.RECONVERGENT B0, `(.L_x_47) ;  /* 0x0000018000007945 */ /* 0x000fe20003800200 */
[----:B------:R-:W-:-:S03]  /*27d0*/  FSETP.NEU.AND P0, PT, R14, 1, PT ;  /* 0x3f8000000e00780b */ /* 0x000fc60003f0d000 */
        /* <DEDUP_REMOVED lines=22> */
.L_x_48:
[----:B------:R-:W-:Y:S05]  /*2940*/  BSYNC.RECONVERGENT B0 ;  /* 0x0000000000007941 */ /* 0x000fea0003800200 */
.L_x_47:
[----:B------:R-:W-:Y:S01]  /*2950*/  DMUL R18, R6, R18 ;  /* 0x0000001206127228 */ /* 0x000fe20000000000 */
[----:B------:R-:W-:Y:S01]  /*2960*/  FSEL R20, R28, RZ, P0 ;  /* 0x000000ff1c147208 */ /* 0x000fe20000000000 */
[----:B------:R-:W0:Y:S01]  /*2970*/  I2F.F64.U32 R16, UR8 ;  /* 0x0000000800107d12 */ /* 0x000e220008201800 */
[----:B------:R-:W-:Y:S01]  /*2980*/  FSEL R21, R29, 1.875, P0 ;  /* 0x3ff000001d157808 */ /* 0x000fe20000000000 */
[----:B------:R-:W-:Y:S01]  /*2990*/  ULEA UR6, UR4, UR13, 0x2 ;  /* 0x0000000d04067291 */ /* 0x000fe2000f8e10ff */
[----:B------:R-:W-:Y:S01]  /*29a0*/  DADD R50, -RZ, |R10| ;  /* 0x00000000ff327229 */ /* 0x000fe2000000050a */
[----:B------:R-:W-:Y:S01]  /*29b0*/  BSSY.RECONVERGENT B0, `(.L_x_49) ;  /* 0x0000011000007945 */ /* 0x000fe20003800200 */
[----:B------:R-:W-:Y:S02]  /*29c0*/  FSETP.NEU.AND P2, PT, R5, RZ, PT ;  /* 0x000000ff0500720b */ /* 0x000fe40003f4d000 */
[----:B------:R-:W-:Y:S01]  /*29d0*/  DFMA R18, R18, R20, -R8 ;  /* 0x000000141212722b */ /* 0x000fe20000000808 */
[----:B0-----:R-:W-:Y:S01]  /*29e0*/  SHF.R.U32.HI R0, RZ, 0x14, R17 ;  /* 0x00000014ff007819 */ /* 0x001fe20000011611 */
[----:B------:R-:W-:-:S08]  /*29f0*/  IMAD.MOV.U32 R48, RZ, RZ, R16 ;  /* 0x000000ffff307224 */ /* 0x000fd000078e0010 */
[----:B------:R-:W0:Y:S01]  /*2a00*/  F2F.F32.F64 R18, R18 ;  /* 0x0000001200127310 */ /* 0x000e220000301000 */
[----:B------:R-:W-:Y:S01]  /*2a10*/  IMAD.MOV.U32 R49, RZ, RZ, R17 ;  /* 0x000000ffff317224 */ /* 0x000fe200078e0011 */
[----:B------:R-:W-:-:S05]  /*2a20*/  LOP3.LUT R20, R0, 0x7ff, RZ, 0xc0, !PT ;  /* 0x000007ff00147812 */ /* 0x000fca00078ec0ff */
[----:B------:R-:W-:-:S05]  /*2a30*/  VIADD R21, R20, 0xfffffc0c ;  /* 0xfffffc0c14157836 */ /* 0x000fca0000000000 */
[CC--:B------:R-:W-:Y:S02]  /*2a40*/  SHF.L.U32 R20, R16.reuse, R21.reuse, RZ ;  /* 0x0000001510147219 */ /* 0x0c0fe400000006ff */
[----:B------:R-:W-:Y:S02]  /*2a50*/  SHF.L.U64.HI R21, R16, R21, R17 ;  /* 0x0000001510157219 */ /* 0x000fe40000010211 */
[----:B0-----:R-:W-:Y:S02]  /*2a60*/  FMNMX R0, RZ, R18, !PT ;  /* 0x00000012ff007209 */ /* 0x001fe40007800000 */
[----:B------:R-:W-:-:S03]  /*2a70*/  ISETP.NE.U32.AND P3, PT, R20, RZ, PT ;  /* 0x000000ff1400720c */ /* 0x000fc60003f65070 */
[----:B------:R0:W-:Y:S01]  /*2a80*/  STL [UR6], R0 ;  /* 0x00000000ff007987 */ /* 0x0001e20008100806 */
[----:B------:R-:W-:Y:S02]  /*2a90*/  ISETP.NE.AND.EX P3, PT, R21, -0x80000000, PT, P3 ;  /* 0x800000001500780c */ /* 0x000fe40003f65330 */
[----:B0-----:R-:W-:-:S11]  /*2aa0*/  MOV R0, 0x2ac0 ;  /* 0x00002ac000007802 */ /* 0x001fd60000000f00 */
[----:B------:R-:W-:Y:S05]  /*2ab0*/  CALL.REL.NOINC `($_Z7AmerGPUP6float2S0_S0_S0_ffi$__internal_accurate_pow) ;  /* 0x0000001800b87944 */ /* 0x000fea0003c00000 */
[----:B------:R-:W-:Y:S05]  /*2ac0*/  BSYNC.RECONVERGENT B0 ;  /* 0x0000000000007941 */ /* 0x000fea0003800200 */
.L_x_49:
        /* <DEDUP_REMOVED lines=26> */
.L_x_52:
[----:B------:R-:W-:-:S11]  /*2c70*/  DADD R28, R10, R16 ;  /* 0x000000000a1c7229 */ /* 0x000fd60000000010 */
.L_x_51:
[----:B------:R-:W-:Y:S05]  /*2c80*/  BSYNC.RECONVERGENT B0 ;  /* 0x0000000000007941 */ /* 0x000fea0003800200 */
.L_x_50:
[----:B------:R-:W-:Y:S01]  /*2c90*/  UIADD3 UR7, UPT, UPT, -UR4, 0x3e, URZ ;  /* 0x0000003e04077890 */ /* 0x000fe2000fffe1ff */
[----:B------:R-:W-:Y:S01]  /*2ca0*/  FSETP.NEU.AND P0, PT, R5, 1, PT ;  /* 0x3f8000000500780b */ /* 0x000fe20003f0d000 */
[----:B------:R-:W-:Y:S01]  /*2cb0*/  DADD R50, -RZ, |R12| ;  /* 0x00000000ff327229 */ /* 0x000fe2000000050c */
[----:B------:R-:W-:Y:S01]  /*2cc0*/  BSSY.RECONVERGENT B0, `(.L_x_53) ;  /* 0x0000010000007945 */ /* 0x000fe20003800200 */
[----:B------:R-:W-:Y:S02]  /*2cd0*/  FSETP.NEU.AND P2, PT, R14, RZ, PT ;  /* 0x000000ff0e00720b */ /* 0x000fe40003f4d000 */
[----:B------:R-:W-:-:S03]  /*2ce0*/  FSEL R18, R28, RZ, P0 ;  /* 0x000000ff1c127208 */ /* 0x000fc60000000000 */
        /* <DEDUP_REMOVED lines=14> */
.L_x_53:
        /* <DEDUP_REMOVED lines=26> */
.L_x_56:
[----:B------:R-:W-:-:S11]  /*2f70*/  DADD R28, R12, R16 ;  /* 0x000000000c1c7229 */ /* 0x000fd60000000010 */
.L_x_55:
[----:B------:R-:W-:Y:S05]  /*2f80*/  BSYNC.RECONVERGENT B0 ;  /* 0x0000000000007941 */ /* 0x000fea0003800200 */
.L_x_54:
        /* <DEDUP_REMOVED lines=16> */
[----:B0-----:R-:W-:Y:S01]  /*3090*/  IMAD.MOV.U32 R0, RZ, RZ, 0x3bbb989d ;  /* 0x3bbb989dff007424 */ /* 0x001fe200078e00ff */
[----:B------:R-:W0:Y:S01]  /*30a0*/  F2F.F64.F32 R18, R15 ;  /* 0x0000000f00127310 */ /* 0x000e220000201800 */
[----:B------:R-:W-:Y:S01]  /*30b0*/  IMAD.MOV.U32 R17, RZ, RZ, 0x437c0000 ;  /* 0x437c0000ff117424 */ /* 0x000fe200078e00ff */
[----:B------:R-:W-:Y:S01]  /*30c0*/  UMOV UR6, 0x3e ;  /* 0x0000003e00067882 */ /* 0x000fe20000000000 */
[----:B0-----:R-:W-:Y:S01]  /*30d0*/  DADD R18, -R18, 1 ;  /* 0x3ff0000012127429 */ /* 0x001fe20000000100 */
[----:B-1----:R-:W-:Y:S01]  /*30e0*/  FMUL R3, R3, -UR4 ;  /* 0x8000000403037c20 */ /* 0x002fe20008400000 */
[----:B------:R-:W-:-:S03]  /*30f0*/  UMOV UR4, 0x3f ;  /* 0x0000003f00047882 */ /* 0x000fc60000000000 */
[----:B------:R-:W-:-:S04]  /*3100*/  FFMA.SAT R0, R3, R0, 0.5 ;  /* 0x3f00000003007423 */ /* 0x000fc80000002000 */
[----:B------:R-:W-:-:S04]  /*3110*/  FFMA.RM R0, R0, R17, 12582913 ;  /* 0x4b40000100007423 */ /* 0x000fc80000004011 */
[C---:B------:R-:W-:Y:S01]  /*3120*/  FADD R16, R0.reuse, -12583039 ;  /* 0xcb40007f00107421 */ /* 0x040fe20000000000 */
[----:B------:R-:W-:-:S03]  /*3130*/  IMAD.SHL.U32 R0, R0, 0x800000, RZ ;  /* 0x0080000000007824 */ /* 0x000fc600078e00ff */
[----:B------:R-:W-:-:S04]  /*3140*/  FFMA R16, R3, 1.4426950216293334961, -R16 ;  /* 0x3fb8aa3b03107823 */ /* 0x000fc80000000810 */
[----:B------:R-:W-:-:S04]  /*3150*/  FFMA R16, R3, 1.925963033500011079e-08, R16 ;  /* 0x32a5706003107823 */ /* 0x000fc80000000010 */
[----:B------:R-:W0:Y:S02]  /*3160*/  MUFU.EX2 R3, R16 ;  /* 0x0000001000037308 */ /* 0x000e240000000800 */
[----:B0-----:R-:W-:-:S06]  /*3170*/  FMUL R0, R0, R3 ;  /* 0x0000000300007220 */ /* 0x001fcc0000400000 */
[----:B------:R0:W1:Y:S02]  /*3180*/  F2F.F64.F32 R20, R0 ;  /* 0x0000000000147310 */ /* 0x0000640000201800 */
.L_x_65:
[----:B------:R-:W-:Y:S01]  /*3190*/  UMOV UR9, UR6 ;  /* 0x0000000600097c82 */ /* 0x000fe20008000000 */
[----:B------:R-:W-:Y:S01]  /*31a0*/  UMOV UR7, UR6 ;  /* 0x0000000600077c82 */ /* 0x000fe20008000000 */
[----:B------:R-:W-:Y:S01]  /*31b0*/  UIADD3 UR6, UPT, UPT, UR6, -0x1, URZ ;  /* 0xffffffff06067890 */ /* 0x000fe2000fffe0ff */
[----:B------:R-:W-:Y:S01]  /*31c0*/  CS2R R22, SRZ ;  /* 0x0000000000167805 */ /* 0x000fe2000001ff00 */
[----:B------:R-:W-:Y:S02]  /*31d0*/  UIADD3 UR12, UPT, UPT, -UR4, URZ, URZ ;  /* 0x000000ff040c7290 */ /* 0x000fe4000fffe1ff */
[----:B------:R-:W-:Y:S01]  /*31e0*/  UISETP.NE.AND UP1, UPT, UR6, -0x1, UPT ;  /* 0xffffffff0600788c */ /* 0x000fe2000bf25270 */
[----:B------:R-:W-:Y:S01]  /*31f0*/  UMOV UR4, URZ ;  /* 0x000000ff00047c82 */ /* 0x000fe20008000000 */
[----:B--2---:R-:W-:-:S09]  /*3200*/  UMOV UR8, UR5 ;  /* 0x0000000500087c82 */ /* 0x004fd20008000000 */
.L_x_64:
[--C-:B0-2---:R-:W-:Y:S01]  /*3210*/  SHF.R.U32.HI R0, RZ, 0x14, R23.reuse ;  /* 0x00000014ff007819 */ /* 0x105fe20000011617 */
[----:B------:R-:W-:Y:S01]  /*3220*/  DADD R50, -RZ, |R10| ;  /* 0x00000000ff327229 */ /* 0x000fe2000000050a */
[----:B------:R-:W-:Y:S01]  /*3230*/  BSSY.RECONVERGENT B0, `(.L_x_58) ;  /* 0x000000d000007945 */ /* 0x000fe20003800200 */
[----:B------:R-:W-:Y:S01]  /*3240*/  FSETP.NEU.AND P3, PT, R5, RZ, PT ;  /* 0x000000ff0500720b */ /* 0x000fe20003f6d000 */
[----:B------:R-:W-:Y:S01]  /*3250*/  IMAD.MOV.U32 R48, RZ, RZ, R22 ;  /* 0x000000ffff307224 */ /* 0x000fe200078e0016 */
[----:B------:R-:W-:Y:S01]  /*3260*/  LOP3.LUT R0, R0, 0x7ff, RZ, 0xc0, !PT ;  /* 0x000007ff00007812 */ /* 0x000fe200078ec0ff */
[----:B------:R-:W-:-:S04]  /*3270*/  IMAD.MOV.U32 R49, RZ, RZ, R23 ;  /* 0x000000ffff317224 */ /* 0x000fc800078e0017 */
[----:B------:R-:W-:-:S05]  /*3280*/  VIADD R3, R0, 0xfffffc0c ;  /* 0xfffffc0c00037836 */ /* 0x000fca0000000000 */
[CC--:B------:R-:W-:Y:S02]  /*3290*/  SHF.L.U32 R0, R22.reuse, R3.reuse, RZ ;  /* 0x0000000316007219 */ /* 0x0c0fe400000006ff */
[----:B------:R-:W-:Y:S02]  /*32a0*/  SHF.L.U64.HI R3, R22, R3, R23 ;  /* 0x0000000316037219 */ /* 0x000fe40000010217 */
[----:B------:R-:W-:Y:S02]  /*32b0*/  ISETP.NE.U32.AND P0, PT, R0, RZ, PT ;  /* 0x000000ff0000720c */ /* 0x000fe40003f05070 */
[----:B------:R-:W-:Y:S02]  /*32c0*/  MOV R0, 0x3300 ;  /* 0x0000330000007802 */ /* 0x000fe40000000f00 */
[----:B------:R-:W-:-:S04]  /*32d0*/  ISETP.NE.AND.EX P0, PT, R3, -0x80000000, PT, P0 ;  /* 0x800000000300780c */ /* 0x000fc80003f05300 */
[----:B------:R-:W-:-:S09]  /*32e0*/  P2R R3, PR, RZ, 0x1 ;  /* 0x00000001ff037803 */ /* 0x000fd20000000000 */
[----:B-1----:R-:W-:Y:S05]  /*32f0*/  CALL.REL.NOINC `($_Z7AmerGPUP6float2S0_S0_S0_ffi$__internal_accurate_pow) ;  /* 0x0000001000a87944 */ /* 0x002fea0003c00000 */
[----:B------:R-:W-:Y:S05]  /*3300*/  BSYNC.RECONVERGENT B0 ;  /* 0x0000000000007941 */ /* 0x000fea0003800200 */
.L_x_58:
[----:B------:R-:W0:Y:S01]  /*3310*/  I2F.F64 R24, UR7 ;  /* 0x0000000700187d12 */ /* 0x000e220008201c00 */
[----:B------:R-:W-:Y:S01]  /*3320*/  DADD R16, R10, R22 ;  /* 0x000000000a107229 */ /* 0x000fe20000000016 */
[----:B------:R-:W-:Y:S01]  /*3330*/  ISETP.GE.OR P4, PT, R23, RZ, P3 ;  /* 0x000000ff1700720c */ /* 0x000fe20001f86670 */
[----:B------:R-:W-:Y:S01]  /*3340*/  DADD R26, -RZ, -R28 ;  /* 0x00000000ff1a7229 */ /* 0x000fe2000000091c */
[----:B------:R-:W-:Y:S01]  /*3350*/  ISETP.NE.AND P0, PT, R3, RZ, PT ;  /* 0x000000ff0300720c */ /* 0x000fe20003f05270 */
[----:B------:R-:W-:Y:S01]  /*3360*/  BSSY.RECONVERGENT B0, `(.L_x_59) ;  /* 0x0000023000007945 */ /* 0x000fe20003800200 */
[----:B------:R-:W-:Y:S01]  /*3370*/  DADD R50, -RZ, |R12| ;  /* 0x00000000ff327229 */ /* 0x000fe2000000050c */
[----:B------:R-:W-:Y:S02]  /*3380*/  ISETP.GE.AND P2, PT, R13, RZ, PT ;  /* 0x000000ff0d00720c */ /* 0x000fe40003f46270 */
[----:B------:R-:W-:Y:S02]  /*3390*/  ISETP.LT.AND P1, PT, R11, RZ, !P0 ;  /* 0x000000ff0b00720c */ /* 0x000fe40004721270 */
[----:B------:R-:W-:-:S02]  /*33a0*/  LOP3.LUT R16, R17, 0x7ff00000, RZ, 0xc0, !PT ;  /* 0x7ff0000011107812 */ /* 0x000fc400078ec0ff */
[----:B------:R-:W-:Y:S01]  /*33b0*/  FSEL R28, R26, R28, P1 ;  /* 0x0000001c1a1c7208 */ /* 0x000fe20000800000 */
[----:B------:R-:W-:Y:S01]  /*33c0*/  @!P3 IMAD.MOV.U32 R28, RZ, RZ, RZ ;  /* 0x000000ffff1cb224 */ /* 0x000fe200078e00ff */
[----:B0-----:R-:W-:Y:S02]  /*33d0*/  SHF.R.U32.HI R0, RZ, 0x14, R25 ;  /* 0x00000014ff007819 */ /* 0x001fe40000011619 */
[----:B------:R-:W-:Y:S02]  /*33e0*/  ISETP.NE.AND P5, PT, R16, 0x7ff00000, PT ;  /* 0x7ff000001000780c */ /* 0x000fe40003fa5270 */
[----:B------:R-:W-:Y:S02]  /*33f0*/  LOP3.LUT R0, R0, 0x7ff, RZ, 0xc0, !PT ;  /* 0x000007ff00007812 */ /* 0x000fe400078ec0ff */
[----:B------:R-:W-:-:S03]  /*3400*/  FSEL R29, R27, R29, P1 ;  /* 0x0000001d1b1d7208 */ /* 0x000fc60000800000 */
[----:B------:R-:W-:Y:S01]  /*3410*/  VIADD R17, R0, 0xfffffc0c ;  /* 0xfffffc0c00117836 */ /* 0x000fe20000000000 */
[----:B------:R-:W-:Y:S02]  /*3420*/  @!P3 SEL R0, R11, RZ, !P0 ;  /* 0x000000ff0b00b207 */ /* 0x000fe40004000000 */
[----:B------:R-:W-:Y:S02]  /*3430*/  ISETP.NE.AND P0, PT, RZ, UR4, PT ;  /* 0x00000004ff007c0c */ /* 0x000fe4000bf05270 */
[-C--:B------:R-:W-:Y:S02]  /*3440*/  SHF.L.U32 R3, R24, R17.reuse, RZ ;  /* 0x0000001118037219 */ /* 0x080fe400000006ff */
[----:B------:R-:W-:Y:S02]  /*3450*/  @!P4 LOP3.LUT R0, R0, 0x7ff00000, RZ, 0xfc, !PT ;  /* 0x7ff000000000c812 */ /* 0x000fe400078efcff */
[----:B------:R-:W-:Y:S02]  /*3460*/  SHF.L.U64.HI R16, R24, R17, R25 ;  /* 0x0000001118107219 */ /* 0x000fe40000010219 */
[----:B------:R-:W-:Y:S01]  /*3470*/  ISETP.NE.U32.AND P6, PT, R3, RZ, PT ;  /* 0x000000ff0300720c */ /* 0x000fe20003fc5070 */
[----:B------:R-:W-:-:S03]  /*3480*/  @!P3 IMAD.MOV.U32 R29, RZ, RZ, R0 ;  /* 0x000000ffff1db224 */ /* 0x000fc600078e0000 */
[----:B------:R-:W-:Y:S01]  /*3490*/  ISETP.NE.AND.EX P6, PT, R16, -0x80000000, PT, P6 ;  /* 0x800000001000780c */ /* 0x000fe20003fc5360 */
[----:B------:R-:W-:-:S12]  /*34a0*/  @P5 BRA `(.L_x_60) ;  /* 0x0000000000385947 */ /* 0x000fd80003800000 */
        /* <DEDUP_REMOVED lines=14> */
.L_x_60:
[----:B------:R-:W-:Y:S05]  /*3590*/  BSYNC.RECONVERGENT B0 ;  /* 0x0000000000007941 */ /* 0x000fea0003800200 */
.L_x_59:
[----:B------:R-:W-:Y:S01]  /*35a0*/  FSEL R26, R28, RZ, P0 ;  /* 0x000000ff1c1a7208 */ /* 0x000fe20000000000 */
[----:B------:R-:W-:Y:S01]  /*35b0*/  BSSY.RECONVERGENT B0, `(.L_x_61) ;  /* 0x000000a000007945 */ /* 0x000fe20003800200 */
[----:B------:R-:W-:Y:S01]  /*35c0*/  FSETP.NEU.AND P1, PT, R5, 1, PT ;  /* 0x3f8000000500780b */ /* 0x000fe20003f2d000 */
[----:B------:R-:W-:Y:S01]  /*35d0*/  IMAD.MOV.U32 R48, RZ, RZ, R24 ;  /* 0x000000ffff307224 */ /* 0x000fe200078e0018 */
[----:B------:R-:W-:Y:S01]  /*35e0*/  FSEL R28, R29, 1.875, P0 ;  /* 0x3ff000001d1c7808 */ /* 0x000fe20000000000 */
[----:B------:R-:W-:Y:S01]  /*35f0*/  IMAD.MOV.U32 R49, RZ, RZ, R25 ;  /* 0x000000ffff317224 */ /* 0x000fe200078e0019 */
[----:B------:R-:W-:Y:S02]  /*3600*/  PLOP3.LUT P3, PT, P6, PT, PT, 0x8, 0x80 ;  /* 0x000000000080781c */ /* 0x000fe4000376e170 */
[----:B------:R-:W-:Y:S02]  /*3610*/  FSEL R26, R26, RZ, P1 ;  /* 0x000000ff1a1a7208 */ /* 0x000fe40000800000 */
[----:B------:R-:W-:-:S02]  /*3620*/  FSEL R27, R28, 1.875, P1 ;  /* 0x3ff000001c1b7808 */ /* 0x000fc40000800000 */
[----:B------:R-:W-:-:S07]  /*3630*/  MOV R0, 0x3650 ;  /* 0x0000365000007802 */ /* 0x000fce0000000f00 */
[----:B------:R-:W-:Y:S05]  /*3640*/  CALL.REL.NOINC `($_Z7AmerGPUP6float2S0_S0_S0_ffi$__internal_accurate_pow) ;  /* 0x0000000c00d47944 */ /* 0x000fea0003c00000 */
[----:B------:R-:W-:Y:S05]  /*3650*/  BSYNC.RECONVERGENT B0 ;  /* 0x0000000000007941 */ /* 0x000fea0003800200 */
.L_x_61:
[----:B------:R-:W-:Y:S01]  /*3660*/  FSETP.NEU.AND P1, PT, R14, RZ, PT ;  /* 0x000000ff0e00720b */ /* 0x000fe20003f2d000 */
[----:B------:R-:W-:Y:S01]  /*3670*/  DADD R30, -RZ, -R28 ;  /* 0x00000000ff1e7229 */ /* 0x000fe2000000091c */
[----:B------:R-:W-:Y:S02]  /*3680*/  BSSY.RECONVERGENT B0, `(.L_x_62) ;  /* 0x000001e000007945 */ /* 0x000fe40003800200 */
[----:B------:R-:W-:-:S09]  /*3690*/  ISETP.GE.OR P4, PT, R25, RZ, P1 ;  /* 0x000000ff1900720c */ /* 0x000fd20000f86670 */
[----:B------:R-:W-:Y:S02]  /*36a0*/  @!P1 ISETP.NE.U32.AND P0, PT, R3, RZ, PT ;  /* 0x000000ff0300920c */ /* 0x000fe40003f05070 */
[-C--:B------:R-:W-:Y:S02]  /*36b0*/  FSEL R3, R30, R28.reuse, P3 ;  /* 0x0000001c1e037208 */ /* 0x080fe40001800000 */
[----:B------:R-:W-:Y:S01]  /*36c0*/  @!P1 ISETP.NE.AND.EX P0, PT, R16, -0x80000000, PT, P0 ;  /* 0x800000001000980c */ /* 0x000fe20003f05300 */
[----:B------:R-:W-:Y:S01]  /*36d0*/  DADD R16, R12, R24 ;  /* 0x000000000c107229 */ /* 0x000fe20000000018 */
[-C--:B------:R-:W-:Y:S02]  /*36e0*/  FSEL R30, R31, R29.reuse, P3 ;  /* 0x0000001d1f1e7208 */ /* 0x080fe40001800000 */
[----:B------:R-:W-:Y:S01]  /*36f0*/  FSEL R28, R3, R28, !P2 ;  /* 0x0000001c031c7208 */ /* 0x000fe20005000000 */
[----:B------:R-:W-:Y:S01]  /*3700*/  @!P1 IMAD.MOV.U32 R28, RZ, RZ, RZ ;  /* 0x000000ffff1c9224 */ /* 0x000fe200078e00ff */
[----:B------:R-:W-:-:S05]  /*3710*/  FSEL R29, R30, R29, !P2 ;  /* 0x0000001d1e1d7208 */ /* 0x000fca0005000000 */
        /* <DEDUP_REMOVED lines=20> */
.L_x_63:
[----:B------:R-:W-:Y:S05]  /*3860*/  BSYNC.RECONVERGENT B0 ;  /* 0x0000000000007941 */ /* 0x000fea0003800200 */
.L_x_62:
[----:B------:R-:W2:Y:S04]  /*3870*/  LDL R0, [UR8+0x4] ;  /* 0x00000408ff007983 */ /* 0x000ea80008100800 */
[----:B------:R-:W3:Y:S01]  /*3880*/  LDL R24, [UR8] ;  /* 0x00000008ff187983 */ /* 0x000ee20008100800 */
[----:B------:R-:W-:Y:S02]  /*3890*/  ISETP.NE.AND P0, PT, RZ, UR7, PT ;  /* 0x00000007ff007c0c */ /* 0x000fe4000bf05270 */
[----:B------:R-:W-:Y:S02]  /*38a0*/  FSETP.NEU.AND P1, PT, R14, 1, PT ;  /* 0x3f8000000e00780b */ /* 0x000fe40003f2d000 */
[----:B------:R-:W-:Y:S02]  /*38b0*/  FSEL R28, R28, RZ, P0 ;  /* 0x000000ff1c1c7208 */ /* 0x000fe40000000000 */
[----:B------:R-:W-:Y:S01]  /*38c0*/  FSEL R29, R29, 1.875, P0 ;  /* 0x3ff000001d1d7808 */ /* 0x000fe20000000000 */
[----:B------:R-:W-:Y:S01]  /*38d0*/  DMUL R26, R6, R26 ;  /* 0x0000001a061a7228 */ /* 0x000fe20000000000 */
[----:B------:R-:W-:-:S02]  /*38e0*/  FSEL R28, R28, RZ, P1 ;  /* 0x000000ff1c1c7208 */ /* 0x000fc40000800000 */
[----:B------:R-:W-:-:S06]  /*38f0*/  FSEL R29, R29, 1.875, P1 ;  /* 0x3ff000001d1d7808 */ /* 0x000fcc0000800000 */
[----:B------:R-:W-:Y:S01]  /*3900*/  DFMA R26, R26, R28, -R8 ;  /* 0x0000001c1a1a722b */ /* 0x000fe20000000808 */
[----:B------:R-:W-:-:S09]  /*3910*/  UIADD3 UR12, UPT, UPT, UR12, 0x1, URZ ;  /* 0x000000010c0c7890 */ /* 0x000fd2000fffe0ff */
[----:B------:R-:W-:Y:S01]  /*3920*/  F2F.F32.F64 R26, R26 ;  /* 0x0000001a001a7310 */ /* 0x000fe20000301000 */
[----:B------:R-:W-:Y:S01]  /*3930*/  UISETP.NE.AND UP0, UPT, UR12, URZ, UPT ;  /* 0x000000ff0c00728c */ /* 0x000fe2000bf05270 */
[----:B------:R-:W-:Y:S01]  /*3940*/  DADD R22, R22, 1 ;  /* 0x3ff0000016167429 */ /* 0x000fe20000000000 */
[----:B------:R-:W-:Y:S02]  /*3950*/  UIADD3 UR4, UPT, UPT, UR4, 0x1, URZ ;  /* 0x0000000104047890 */ /* 0x000fe4000fffe0ff */
[----:B------:R-:W-:Y:S01]  /*3960*/  UIADD3 UR7, UPT, UPT, UR7, -0x1, URZ ;  /* 0xffffffff07077890 */ /* 0x000fe2000fffe0ff */
        /* <DEDUP_REMOVED lines=8> */
[----:B------:R-:W-:Y:S01]  /*39f0*/  UIADD3 UR8, UPT, UPT, UR8, 0x4, URZ ;  /* 0x0000000408087890 */ /* 0x000fe2000fffe0ff */
[----:B------:R-:W-:Y:S11]  /*3a00*/  BRA.U UP0, `(.L_x_64) ;  /* 0xfffffff900007547 */ /* 0x000ff6000b83ffff */
[----:B------:R-:W-:Y:S01]  /*3a10*/  UMOV UR4, UR9 ;  /* 0x0000000900047c82 */ /* 0x000fe20008000000 */
[----:B------:R-:W-:Y:S05]  /*3a20*/  BRA.U UP1, `(.L_x_65) ;  /* 0xfffffff501d87547 */ /* 0x000fea000b83ffff */
[----:B------:R-:W3:Y:S01]  /*3a30*/  LDL R5, [R1] ;  /* 0x0000000001057983 */ /* 0x000ee20000100800 */
[----:B------:R-:W0:Y:S02]  /*3a40*/  LDC.64 R6, c[0x0][0x380] ;  /* 0x0000e000ff067b82 */ /* 0x000e240000000a00 */
[----:B0-----:R-:W-:-:S05]  /*3a50*/  IMAD.WIDE R2, R2, 0x8, R6 ;  /* 0x0000000802027825 */ /* 0x001fca00078e0206 */
[----:B---3--:R-:W-:Y:S01]  /*3a60*/  STG.E.64 desc[UR10][R2.64], R4 ;  /* 0x0000000402007986 */ /* 0x008fe2000c101b0a */
[----:B------:R-:W-:Y:S05]  /*3a70*/  EXIT ;  /* 0x000000000000794d */ /* 0x000fea0003800000 */
        .weak           $__internal_0_$__cuda_sm20_rcp_rn_f32_slowpath
        .type           $__internal_0_$__cuda_sm20_rcp_rn_f32_slowpath,@function
        .size           $__internal_0_$__cuda_sm20_rcp_rn_f32_slowpath,($__internal_1_$__cuda_sm20_sqrt_rn_f32_slowpath - $__internal_0_$__cuda_sm20_rcp_rn_f32_slowpath)
$__internal_0_$__cuda_sm20_rcp_rn_f32_slowpath:
[----:B------:R-:W-:Y:S01]  /*3a80*/  IMAD.SHL.U32 R0, R5, 0x2, RZ ;  /* 0x0000000205007824 */ /* 0x000fe200078e00ff */
[----:B------:R-:W-:Y:S04]  /*3a90*/  BSSY.RECONVERGENT B1, `(.L_x_66) ;  /* 0x0000030000017945 */ /* 0x000fe80003800200 */
[----:B------:R-:W-:-:S04]  /*3aa0*/  SHF.R.U32.HI R11, RZ, 0x18, R0 ;  /* 0x00000018ff0b7819 */ /* 0x000fc80000011600 */
[----:B------:R-:W-:-:S13]  /*3ab0*/  ISETP.NE.U32.AND P0, PT, R11, RZ, PT ;  /* 0x000000ff0b00720c */ /* 0x000fda0003f05070 */
[----:B------:R-:W-:Y:S05]  /*3ac0*/  @P0 BRA `(.L_x_67) ;  /* 0x0000000000280947 */ /* 0x000fea0003800000 */
[----:B------:R-:W-:-:S05]  /*3ad0*/  IMAD.SHL.U32 R0, R5, 0x2, RZ ;  /* 0x0000000205007824 */ /* 0x000fca00078e00ff */
[----:B------:R-:W-:-:S13]  /*3ae0*/  ISETP.NE.AND P0, PT, R0, RZ, PT ;  /* 0x000000ff0000720c */ /* 0x000fda0003f05270 */
[----:B------:R-:W-:Y:S01]  /*3af0*/  @P0 FFMA R9, R5, 1.84467440737095516160e+19, RZ ;  /* 0x5f80000005090823 */ /* 0x000fe200000000ff */
[----:B------:R-:W-:Y:S08]  /*3b00*/  @!P0 MUFU.RCP R7, R5 ;  /* 0x0000000500078308 */ /* 0x000ff00000001000 */
[----:B------:R-:W0:Y:S02]  /*3b10*/  @P0 MUFU.RCP R0, R9 ;  /* 0x0000000900000308 */ /* 0x000e240000001000 */
[----:B0-----:R-:W-:-:S04]  /*3b20*/  @P0 FFMA R10, R9, R0, -1 ;  /* 0xbf800000090a0423 */ /* 0x001fc80000000000 */
[----:B------:R-:W-:-:S04]  /*3b30*/  @P0 FADD.FTZ R11, -R10, -RZ ;  /* 0x800000ff0a0b0221 */ /* 0x000fc80000010100 */
[----:B------:R-:W-:-:S04]  /*3b40*/  @P0 FFMA R0, R0, R11, R0 ;  /* 0x0000000b00000223 */ /* 0x000fc80000000000 */
[----:B------:R-:W-:Y:S01]  /*3b50*/  @P0 FFMA R7, R0, 1.84467440737095516160e+19, RZ ;  /* 0x5f80000000070823 */ /* 0x000fe200000000ff */
[----:B------:R-:W-:Y:S06]  /*3b60*/  BRA `(.L_x_68) ;  /* 0x0000000000887947 */ /* 0x000fec0003800000 */
.L_x_67:
[----:B------:R-:W-:-:S05]  /*3b70*/  VIADD R15, R11, 0xffffff03 ;  /* 0xffffff030b0f7836 */ /* 0x000fca0000000000 */
[----:B------:R-:W-:-:S13]  /*3b80*/  ISETP.GT.U32.AND P0, PT, R15, 0x1, PT ;  /* 0x000000010f00780c */ /* 0x000fda0003f04070 */
[----:B------:R-:W-:Y:S05]  /*3b90*/  @P0 BRA `(.L_x_69) ;  /* 0x0000000000780947 */ /* 0x000fea0003800000 */
[----:B------:R-:W-:Y:S01]  /*3ba0*/  LOP3.LUT R0, R5, 0x7fffff, RZ, 0xc0, !PT ;  /* 0x007fffff05007812 */ /* 0x000fe200078ec0ff */
[----:B------:R-:W-:-:S03]  /*3bb0*/  IMAD.MOV.U32 R12, RZ, RZ, 0x3 ;  /* 0x00000003ff0c7424 */ /* 0x000fc600078e00ff */
[----:B------:R-:W-:Y:S02]  /*3bc0*/  LOP3.LUT R0, R0, 0x3f800000, RZ, 0xfc, !PT ;  /* 0x3f80000000007812 */ /* 0x000fe400078efcff */
[----:B------:R-:W-:Y:S02]  /*3bd0*/  SHF.L.U32 R12, R12, R15, RZ ;  /* 0x0000000f0c0c7219 */ /* 0x000fe400000006ff */
[----:B------:R-:W0:Y:S02]  /*3be0*/  MUFU.RCP R7, R0 ;  /* 0x0000000000077308 */ /* 0x000e240000001000 */
[----:B0-----:R-:W-:-:S04]  /*3bf0*/  FFMA R9, R0, R7, -1 ;  /* 0xbf80000000097423 */ /* 0x001fc80000000007 */
[----:B------:R-:W-:-:S04]  /*3c00*/  FADD.FTZ R10, -R9, -RZ ;  /* 0x800000ff090a7221 */ /* 0x000fc80000010100 */
[CCC-:B------:R-:W-:Y:S01]  /*3c10*/  FFMA.RM R9, R7.reuse, R10.reuse, R7.reuse ;  /* 0x0000000a07097223 */ /* 0x1c0fe20000004007 */
[----:B------:R-:W-:-:S04]  /*3c20*/  FFMA.RP R10, R7, R10, R7 ;  /* 0x0000000a070a7223 */ /* 0x000fc80000008007 */
[C---:B------:R-:W-:Y:S02]  /*3c30*/  LOP3.LUT R7, R9.reuse, 0x7fffff, RZ, 0xc0, !PT ;  /* 0x007fffff09077812 */ /* 0x040fe400078ec0ff */
[----:B------:R-:W-:Y:S02]  /*3c40*/  FSETP.NEU.FTZ.AND P0, PT, R9, R10, PT ;  /* 0x0000000a0900720b */ /* 0x000fe40003f1d000 */
[----:B------:R-:W-:Y:S02]  /*3c50*/  LOP3.LUT R7, R7, 0x800000, RZ, 0xfc, !PT ;  /* 0x0080000007077812 */ /* 0x000fe400078efcff */
[----:B------:R-:W-:Y:S02]  /*3c60*/  SEL R9, RZ, 0xffffffff, !P0 ;  /* 0xffffffffff097807 */ /* 0x000fe40004000000 */
[----:B------:R-:W-:-:S03]  /*3c70*/  LOP3.LUT R12, R12, R7, RZ, 0xc0, !PT ;  /* 0x000000070c0c7212 */ /* 0x000fc600078ec0ff */
[----:B------:R-:W-:Y:S01]  /*3c80*/  IMAD.MOV R0, RZ, RZ, -R9 ;  /* 0x000000ffff007224 */ /* 0x000fe200078e0a09 */
[----:B------:R-:W-:-:S04]  /*3c90*/  SHF.R.U32.HI R12, RZ, R15, R12 ;  /* 0x0000000fff0c7219 */ /* 0x000fc8000001160c */
[----:B------:R-:W-:Y:S02]  /*3ca0*/  LOP3.LUT P1, RZ, R0, R15, R7, 0xf8, !PT ;  /* 0x0000000f00ff7212 */ /* 0x000fe4000782f807 */
[C---:B------:R-:W-:Y:S02]  /*3cb0*/  LOP3.LUT P0, RZ, R12.reuse, 0x1, RZ, 0xc0, !PT ;  /* 0x000000010cff7812 */ /* 0x040fe4000780c0ff */
[----:B------:R-:W-:-:S04]  /*3cc0*/  LOP3.LUT P2, RZ, R12, 0x2, RZ, 0xc0, !PT ;  /* 0x000000020cff7812 */ /* 0x000fc8000784c0ff */
[----:B------:R-:W-:Y:S02]  /*3cd0*/  PLOP3.LUT P0, PT, P0, P1, P2, 0xe0, 0x0 ;  /* 0x000000000000781c */ /* 0x000fe40000703c20 */
[----:B------:R-:W-:Y:S02]  /*3ce0*/  LOP3.LUT P1, RZ, R5, 0x7fffff, RZ, 0xc0, !PT ;  /* 0x007fffff05ff7812 */ /* 0x000fe4000782c0ff */
[----:B------:R-:W-:-:S05]  /*3cf0*/  SEL R0, RZ, 0x1, !P0 ;  /* 0x00000001ff007807 */ /* 0x000fca0004000000 */
[----:B------:R-:W-:-:S05]  /*3d00*/  IMAD.MOV R0, RZ, RZ, -R0 ;  /* 0x000000ffff007224 */ /* 0x000fca00078e0a00 */
[----:B------:R-:W-:Y:S01]  /*3d10*/  ISETP.GE.AND P0, PT, R0, RZ, PT ;  /* 0x000000ff0000720c */ /* 0x000fe20003f06270 */
[----:B------:R-:W-:-:S05]  /*3d20*/  VIADD R0, R11, 0xffffff04 ;  /* 0xffffff040b007836 */ /* 0x000fca0000000000 */
[----:B------:R-:W-:-:S07]  /*3d30*/  SHF.R.U32.HI R0, RZ, R0, R7 ;  /* 0x00000000ff007219 */ /* 0x000fce0000011607 */
[----:B------:R-:W-:-:S04]  /*3d40*/  @!P0 VIADD R0, R0, 0x1 ;  /* 0x0000000100008836 */ /* 0x000fc80000000000 */
[----:B------:R-:W-:-:S05]  /*3d50*/  @!P1 IMAD.SHL.U32 R0, R0, 0x2, RZ ;  /* 0x0000000200009824 */ /* 0x000fca00078e00ff */
[----:B------:R-:W-:Y:S01]  /*3d60*/  LOP3.LUT R7, R0, 0x80000000, R5, 0xf8, !PT ;  /* 0x8000000000077812 */ /* 0x000fe200078ef805 */
[----:B------:R-:W-:Y:S06]  /*3d70*/  BRA `(.L_x_68) ;  /* 0x0000000000047947 */ /* 0x000fec0003800000 */
.L_x_69:
[----:B------:R0:W1:Y:S02]  /*3d80*/  MUFU.RCP R7, R5 ;  /* 0x0000000500077308 */ /* 0x0000640000001000 */
.L_x_68:
[----:B------:R-:W-:Y:S05]  /*3d90*/  BSYNC.RECONVERGENT B1 ;  /* 0x0000000000017941 */ /* 0x000fea0003800200 */
.L_x_66:
[----:B------:R-:W-:Y:S02]  /*3da0*/  IMAD.MOV.U32 R10, RZ, RZ, R13 ;  /* 0x000000ffff0a7224 */ /* 0x000fe400078e000d */
[----:B------:R-:W-:-:S04]  /*3db0*/  IMAD.MOV.U32 R11, RZ, RZ, 0x0 ;  /* 0x00000000ff0b7424 */ /* 0x000fc800078e00ff */
[----:B01----:R-:W-:Y:S05]  /*3dc0*/  RET.REL.NODEC R10 `(_Z7AmerGPUP6float2S0_S0_S0_ffi) ;  /* 0xffffffc00a8c7950 */ /* 0x003fea0003c3ffff */
        .weak           $__internal_1_$__cuda_sm20_sqrt_rn_f32_slowpath
        .type           $__internal_1_$__cuda_sm20_sqrt_rn_f32_slowpath,@function
        .size           $__internal_1_$__cuda_sm20_sqrt_rn_f32_slowpath,($__internal_2_$__cuda_sm3x_div_rn_noftz_f32_slowpath - $__internal_1_$__cuda_sm20_sqrt_rn_f32_slowpath)
$__internal_1_$__cuda_sm20_sqrt_rn_f32_slowpath:
[----:B------:R-:W-:-:S13]  /*3dd0*/  LOP3.LUT P0, RZ, R3, 0x7fffffff, RZ, 0xc0, !PT ;  /* 0x7fffffff03ff7812 */ /* 0x000fda000780c0ff */
[----:B------:R-:W-:Y:S01]  /*3de0*/  @!P0 IMAD.MOV.U32 R0, RZ, RZ, R3 ;  /* 0x000000ffff008224 */ /* 0x000fe200078e0003 */
[----:B------:R-:W-:Y:S06]  /*3df0*/  @!P0 BRA `(.L_x_70) ;  /* 0x0000000000408947 */ /* 0x000fec0003800000 */
[----:B------:R-:W-:-:S13]  /*3e00*/  FSETP.GEU.FTZ.AND P0, PT, R3, RZ, PT ;  /* 0x000000ff0300720b */ /* 0x000fda0003f1e000 */
[----:B------:R-:W-:Y:S01]  /*3e10*/  @!P0 IMAD.MOV.U32 R0, RZ, RZ, 0x7fffffff ;  /* 0x7fffffffff008424 */ /* 0x000fe200078e00ff */
[----:B------:R-:W-:Y:S06]  /*3e20*/  @!P0 BRA `(.L_x_70) ;  /* 0x0000000000348947 */ /* 0x000fec0003800000 */
[----:B------:R-:W-:-:S13]  /*3e30*/  FSETP.GTU.FTZ.AND P0, PT, |R3|, +INF , PT ;  /* 0x7f8000000300780b */ /* 0x000fda0003f1c200 */
[----:B------:R-:W-:Y:S01]  /*3e40*/  @P0 FADD.FTZ R0, R3, 1 ;  /* 0x3f80000003000421 */ /* 0x000fe20000010000 */
[----:B------:R-:W-:Y:S06]  /*3e50*/  @P0 BRA `(.L_x_70) ;  /* 0x0000000000280947 */ /* 0x000fec0003800000 */
[----:B------:R-:W-:-:S13]  /*3e60*/  FSETP.NEU.FTZ.AND P0, PT, |R3|, +INF , PT ;  /* 0x7f8000000300780b */ /* 0x000fda0003f1d200 */
[----:B------:R-:W-:-:S04]  /*3e70*/  @P0 FFMA R5, R3, 1.84467440737095516160e+19, RZ ;  /* 0x5f80000003050823 */ /* 0x000fc800000000ff */
[----:B------:R-:W0:Y:S02]  /*3e80*/  @P0 MUFU.RSQ R0, R5 ;  /* 0x0000000500000308 */ /* 0x000e240000001400 */
[----:B0-----:R-:W-:Y:S01]  /*3e90*/  @P0 FMUL.FTZ R10, R5, R0 ;  /* 0x00000000050a0220 */ /* 0x001fe20000410000 */
[----:B------:R-:W-:Y:S01]  /*3ea0*/  @P0 FMUL.FTZ R9, R0, 0.5 ;  /* 0x3f00000000090820 */ /* 0x000fe20000410000 */
[----:B------:R-:W-:Y:S02]  /*3eb0*/  @!P0 IMAD.MOV.U32 R0, RZ, RZ, R3 ;  /* 0x000000ffff008224 */ /* 0x000fe400078e0003 */
[----:B------:R-:W-:-:S04]  /*3ec0*/  @P0 FADD.FTZ R7, -R10, -RZ ;  /* 0x800000ff0a070221 */ /* 0x000fc80000010100 */
[----:B------:R-:W-:-:S04]  /*3ed0*/  @P0 FFMA R7, R10, R7, R5 ;  /* 0x000000070a070223 */ /* 0x000fc80000000005 */
[----:B------:R-:W-:-:S04]  /*3ee0*/  @P0 FFMA R7, R7, R9, R10 ;  /* 0x0000000907070223 */ /* 0x000fc8000000000a */
[----:B------:R-:W-:-:S07]  /*3ef0*/  @P0 FMUL.FTZ R0, R7, 2.3283064365386962891e-10 ;  /* 0x2f80000007000820 */ /* 0x000fce0000410000 */
.L_x_70:
[----:B------:R-:W-:Y:S02]  /*3f00*/  IMAD.MOV.U32 R10, RZ, RZ, R12 ;  /* 0x000000ffff0a7224 */ /* 0x000fe400078e000c */
[----:B------:R-:W-:-:S04]  /*3f10*/  IMAD.MOV.U32 R11, RZ, RZ, 0x0 ;  /* 0x00000000ff0b7424 */ /* 0x000fc800078e00ff */
[----:B------:R-:W-:Y:S05]  /*3f20*/  RET.REL.NODEC R10 `(_Z7AmerGPUP6float2S0_S0_S0_ffi) ;  /* 0xffffffc00a347950 */ /* 0x000fea0003c3ffff */
        .weak           $__internal_2_$__cuda_sm3x_div_rn_noftz_f32_slowpath
        .type           $__internal_2_$__cuda_sm3x_div_rn_noftz_f32_slowpath,@function
        .size           $__internal_2_$__cuda_sm3x_div_rn_noftz_f32_slowpath,($_Z7AmerGPUP6float2S0_S0_S0_ffi$__internal_accurate_pow - $__internal_2_$__cuda_sm3x_div_rn_noftz_f32_slowpath)
$__internal_2_$__cuda_sm3x_div_rn_noftz_f32_slowpath:
[----:B------:R-:W-:Y:S01]  /*3f30*/  SHF.R.U32.HI R11, RZ, 0x17, R7 ;  /* 0x00000017ff0b7819 */ /* 0x000fe20000011607 */
[----:B------:R-:W-:Y:S01]  /*3f40*/  BSSY.RECONVERGENT B1, `(.L_x_71) ;  /* 0x0000062000017945 */ /* 0x000fe20003800200 */
[----:B------:R-:W-:Y:S02]  /*3f50*/  SHF.R.U32.HI R9, RZ, 0x17, R0 ;  /* 0x00000017ff097819 */ /* 0x000fe40000011600 */
[----:B------:R-:W-:Y:S02]  /*3f60*/  LOP3.LUT R28, R11, 0xff, RZ, 0xc0, !PT ;  /* 0x000000ff0b1c7812 */ /* 0x000fe400078ec0ff */
[----:B------:R-:W-:-:S03]  /*3f70*/  LOP3.LUT R15, R9, 0xff, RZ, 0xc0, !PT ;  /* 0x000000ff090f7812 */ /* 0x000fc600078ec0ff */
[----:B------:R-:W-:Y:S02]  /*3f80*/  VIADD R12, R28, 0xffffffff ;  /* 0xffffffff1c0c7836 */ /* 0x000fe40000000000 */
[----:B------:R-:W-:-:S03]  /*3f90*/  VIADD R11, R15, 0xffffffff ;  /* 0xffffffff0f0b7836 */ /* 0x000fc60000000000 */
[----:B------:R-:W-:-:S04]  /*3fa0*/  ISETP.GT.U32.AND P0, PT, R12, 0xfd, PT ;  /* 0x000000fd0c00780c */ /* 0x000fc80003f04070 */
[----:B------:R-:W-:-:S13]  /*3fb0*/  ISETP.GT.U32.OR P0, PT, R11, 0xfd, P0 ;  /* 0x000000fd0b00780c */ /* 0x000fda0000704470 */
[----:B------:R-:W-:Y:S01]  /*3fc0*/  @!P0 IMAD.MOV.U32 R9, RZ, RZ, RZ ;  /* 0x000000ffff098224 */ /* 0x000fe200078e00ff */
[----:B------:R-:W-:Y:S06]  /*3fd0*/  @!P0 BRA `(.L_x_72) ;  /* 0x00000000005c8947 */ /* 0x000fec0003800000 */
[----:B------:R-:W-:Y:S02]  /*3fe0*/  FSETP.GTU.FTZ.AND P0, PT, |R0|, +INF , PT ;  /* 0x7f8000000000780b */ /* 0x000fe40003f1c200 */
[----:B------:R-:W-:-:S04]  /*3ff0*/  FSETP.GTU.FTZ.AND P1, PT, |R7|, +INF , PT ;  /* 0x7f8000000700780b */ /* 0x000fc80003f3c200 */
[----:B------:R-:W-:-:S13]  /*4000*/  PLOP3.LUT P0, PT, P0, P1, PT, 0xf8, 0x8f ;  /* 0x00000000008f781c */ /* 0x000fda0000703f70 */
[----:B------:R-:W-:Y:S05]  /*4010*/  @P0 BRA `(.L_x_73) ;  /* 0x00000004004c0947 */ /* 0x000fea0003800000 */
[----:B------:R-:W-:-:S13]  /*4020*/  LOP3.LUT P0, RZ, R7, 0x7fffffff, R0, 0xc8, !PT ;  /* 0x7fffffff07ff7812 */ /* 0x000fda000780c800 */
[----:B------:R-:W-:Y:S05]  /*4030*/  @!P0 BRA `(.L_x_74) ;  /* 0x00000004003c8947 */ /* 0x000fea0003800000 */
[C---:B------:R-:W-:Y:S02]  /*4040*/  FSETP.NEU.FTZ.AND P0, PT, |R0|.reuse, +INF , PT ;  /* 0x7f8000000000780b */ /* 0x040fe40003f1d200 */
[----:B------:R-:W-:Y:S02]  /*4050*/  FSETP.NEU.FTZ.AND P2, PT, |R7|, +INF , PT ;  /* 0x7f8000000700780b */ /* 0x000fe40003f5d200 */
[----:B------:R-:W-:-:S11]  /*4060*/  FSETP.NEU.FTZ.AND P1, PT, |R0|, +INF , PT ;  /* 0x7f8000000000780b */ /* 0x000fd60003f3d200 */
[----:B------:R-:W-:Y:S05]  /*4070*/  @!P2 BRA !P0, `(.L_x_74) ;  /* 0x00000004002ca947 */ /* 0x000fea0004000000 */
[----:B------:R-:W-:-:S04]  /*4080*/  LOP3.LUT P0, RZ, R0, 0x7fffffff, RZ, 0xc0, !PT ;  /* 0x7fffffff00ff7812 */ /* 0x000fc8000780c0ff */
[----:B------:R-:W-:-:S13]  /*4090*/  PLOP3.LUT P0, PT, P2, P0, PT, 0x2f, 0xf2 ;  /* 0x0000000000f2781c */ /* 0x000fda0001700577 */
[----:B------:R-:W-:Y:S05]  /*40a0*/  @P0 BRA `(.L_x_75) ;  /* 0x0000000400180947 */ /* 0x000fea0003800000 */
[----:B------:R-:W-:-:S04]  /*40b0*/  LOP3.LUT P0, RZ, R7, 0x7fffffff, RZ, 0xc0, !PT ;  /* 0x7fffffff07ff7812 */ /* 0x000fc8000780c0ff */
[----:B------:R-:W-:-:S13]  /*40c0*/  PLOP3.LUT P0, PT, P1, P0, PT, 0x2f, 0xf2 ;  /* 0x0000000000f2781c */ /* 0x000fda0000f00577 */
[----:B------:R-:W-:Y:S05]  /*40d0*/  @P0 BRA `(.L_x_76) ;  /* 0x0000000400000947 */ /* 0x000fea0003800000 */
[----:B------:R-:W-:Y:S02]  /*40e0*/  ISETP.GE.AND P0, PT, R11, RZ, PT ;  /* 0x000000ff0b00720c */ /* 0x000fe40003f06270 */
[----:B------:R-:W-:-:S11]  /*40f0*/  ISETP.GE.AND P1, PT, R12, RZ, PT ;  /* 0x000000ff0c00720c */ /* 0x000fd60003f26270 */
[----:B------:R-:W-:Y:S02]  /*4100*/  @P0 IMAD.MOV.U32 R9, RZ, RZ, RZ ;  /* 0x000000ffff090224 */ /* 0x000fe400078e00ff */
[----:B------:R-:W-:Y:S01]  /*4110*/  @!P0 FFMA R0, R0, 1.84467440737095516160e+19, RZ ;  /* 0x5f80000000008823 */ /* 0x000fe200000000ff */
[----:B------:R-:W-:Y:S02]  /*4120*/  @!P0 IMAD.MOV.U32 R9, RZ, RZ, -0x40 ;  /* 0xffffffc0ff098424 */ /* 0x000fe400078e00ff */
[----:B------:R-:W-:Y:S02]  /*4130*/  @!P1 FFMA R7, R7, 1.84467440737095516160e+19, RZ ;  /* 0x5f80000007079823 */ /* 0x000fe400000000ff */
[----:B------:R-:W-:-:S07]  /*4140*/  @!P1 VIADD R9, R9, 0x40 ;  /* 0x0000004009099836 */ /* 0x000fce0000000000 */
.L_x_72:
[----:B------:R-:W-:Y:S01]  /*4150*/  LEA R12, R28, 0xc0800000, 0x17 ;  /* 0xc08000001c0c7811 */ /* 0x000fe200078eb8ff */
[----:B------:R-:W-:Y:S04]  /*4160*/  BSSY.RECONVERGENT B2, `(.L_x_77) ;  /* 0x0000036000027945 */ /* 0x000fe80003800200 */
[----:B------:R-:W-:Y:S02]  /*4170*/  IMAD.IADD R12, R7, 0x1, -R12 ;  /* 0x00000001070c7824 */ /* 0x000fe400078e0a0c */
[----:B------:R-:W-:Y:S02]  /*4180*/  VIADD R7, R15, 0xffffff81 ;  /* 0xffffff810f077836 */ /* 0x000fe40000000000 */
[----:B------:R0:W1:Y:S01]  /*4190*/  MUFU.RCP R11, R12 ;  /* 0x0000000c000b7308 */ /* 0x0000620000001000 */
[----:B------:R-:W-:Y:S01]  /*41a0*/  FADD.FTZ R13, -R12, -RZ ;  /* 0x800000ff0c0d7221 */ /* 0x000fe20000010100 */
[C---:B------:R-:W-:Y:S01]  /*41b0*/  IMAD R0, R7.reuse, -0x800000, R0 ;  /* 0xff80000007007824 */ /* 0x040fe200078e0200 */
[----:B0-----:R-:W-:-:S05]  /*41c0*/  IADD3 R12, PT, PT, R7, 0x7f, -R28 ;  /* 0x0000007f070c7810 */ /* 0x001fca0007ffe81c */
[----:B------:R-:W-:Y:S02]  /*41d0*/  IMAD.IADD R12, R12, 0x1, R9 ;  /* 0x000000010c0c7824 */ /* 0x000fe400078e0209 */
[----:B-1----:R-:W-:-:S04]  /*41e0*/  FFMA R16, R11, R13, 1 ;  /* 0x3f8000000b107423 */ /* 0x002fc8000000000d */
[----:B------:R-:W-:-:S04]  /*41f0*/  FFMA R30, R11, R16, R11 ;  /* 0x000000100b1e7223 */ /* 0x000fc8000000000b */
[----:B------:R-:W-:-:S04]  /*4200*/  FFMA R11, R0, R30, RZ ;  /* 0x0000001e000b7223 */ /* 0x000fc800000000ff */
[----:B------:R-:W-:-:S04]  /*4210*/  FFMA R16, R13, R11, R0 ;  /* 0x0000000b0d107223 */ /* 0x000fc80000000000 */
[----:B------:R-:W-:-:S04]  /*4220*/  FFMA R15, R30, R16, R11 ;  /* 0x000000101e0f7223 */ /* 0x000fc8000000000b */
[----:B------:R-:W-:-:S04]  /*4230*/  FFMA R16, R13, R15, R0 ;  /* 0x0000000f0d107223 */ /* 0x000fc80000000000 */
[----:B------:R-:W-:-:S05]  /*4240*/  FFMA R11, R30, R16, R15 ;  /* 0x000000101e0b7223 */ /* 0x000fca000000000f */
[----:B------:R-:W-:-:S04]  /*4250*/  SHF.R.U32.HI R0, RZ, 0x17, R11 ;  /* 0x00000017ff007819 */ /* 0x000fc8000001160b */
[----:B------:R-:W-:-:S05]  /*4260*/  LOP3.LUT R0, R0, 0xff, RZ, 0xc0, !PT ;  /* 0x000000ff00007812 */ /* 0x000fca00078ec0ff */
[----:B------:R-:W-:-:S04]  /*4270*/  IMAD.IADD R13, R0, 0x1, R12 ;  /* 0x00000001000d7824 */ /* 0x000fc800078e020c */
[----:B------:R-:W-:-:S05]  /*4280*/  VIADD R0, R13, 0xffffffff ;  /* 0xffffffff0d007836 */ /* 0x000fca0000000000 */
[----:B------:R-:W-:-:S13]  /*4290*/  ISETP.GE.U32.AND P0, PT, R0, 0xfe, PT ;  /* 0x000000fe0000780c */ /* 0x000fda0003f06070 */
[----:B------:R-:W-:Y:S05]  /*42a0*/  @!P0 BRA `(.L_x_78) ;  /* 0x0000000000808947 */ /* 0x000fea0003800000 */
[----:B------:R-:W-:-:S13]  /*42b0*/  ISETP.GT.AND P0, PT, R13, 0xfe, PT ;  /* 0x000000fe0d00780c */ /* 0x000fda0003f04270 */
[----:B------:R-:W-:Y:S05]  /*42c0*/  @P0 BRA `(.L_x_79) ;  /* 0x00000000006c0947 */ /* 0x000fea0003800000 */
[----:B------:R-:W-:-:S13]  /*42d0*/  ISETP.GE.AND P0, PT, R13, 0x1, PT ;  /* 0x000000010d00780c */ /* 0x000fda0003f06270 */
[----:B------:R-:W-:Y:S05]  /*42e0*/  @P0 BRA `(.L_x_80) ;  /* 0x0000000000740947 */ /* 0x000fea0003800000 */
[----:B------:R-:W-:Y:S02]  /*42f0*/  ISETP.GE.AND P0, PT, R13, -0x18, PT ;  /* 0xffffffe80d00780c */ /* 0x000fe40003f06270 */
[----:B------:R-:W-:-:S11]  /*4300*/  LOP3.LUT R11, R11, 0x80000000, RZ, 0xc0, !PT ;  /* 0x800000000b0b7812 */ /* 0x000fd600078ec0ff */
[----:B------:R-:W-:Y:S05]  /*4310*/  @!P0 BRA `(.L_x_80) ;  /* 0x0000000000688947 */ /* 0x000fea0003800000 */
[CCC-:B------:R-:W-:Y:S01]  /*4320*/  FFMA.RZ R0, R30.reuse, R16.reuse, R15.reuse ;  /* 0x000000101e007223 */ /* 0x1c0fe2000000c00f */
[C---:B------:R-:W-:Y:S02]  /*4330*/  VIADD R12, R13.reuse, 0x20 ;  /* 0x000000200d0c7836 */ /* 0x040fe40000000000 */
[-CC-:B------:R-:W-:Y:S01]  /*4340*/  FFMA.RM R7, R30, R16.reuse, R15.reuse ;  /* 0x000000101e077223 */ /* 0x180fe2000000400f */
[C---:B------:R-:W-:Y:S02]  /*4350*/  ISETP.NE.AND P2, PT, R13.reuse, RZ, PT ;  /* 0x000000ff0d00720c */ /* 0x040fe40003f45270 */
[----:B------:R-:W-:Y:S01]  /*4360*/  LOP3.LUT R9, R0, 0x7fffff, RZ, 0xc0, !PT ;  /* 0x007fffff00097812 */ /* 0x000fe200078ec0ff */
[----:B------:R-:W-:Y:S01]  /*4370*/  FFMA.RP R0, R30, R16, R15 ;  /* 0x000000101e007223 */ /* 0x000fe2000000800f */
[----:B------:R-:W-:Y:S01]  /*4380*/  ISETP.NE.AND P1, PT, R13, RZ, PT ;  /* 0x000000ff0d00720c */ /* 0x000fe20003f25270 */
[----:B------:R-:W-:Y:S01]  /*4390*/  IMAD.MOV R13, RZ, RZ, -R13 ;  /* 0x000000ffff0d7224 */ /* 0x000fe200078e0a0d */
[----:B------:R-:W-:-:S02]  /*43a0*/  LOP3.LUT R9, R9, 0x800000, RZ, 0xfc, !PT ;  /* 0x0080000009097812 */ /* 0x000fc400078efcff */
[----:B------:R-:W-:Y:S02]  /*43b0*/  FSETP.NEU.FTZ.AND P0, PT, R0, R7, PT ;  /* 0x000000070000720b */ /* 0x000fe40003f1d000 */
[----:B------:R-:W-:Y:S02]  /*43c0*/  SHF.L.U32 R12, R9, R12, RZ ;  /* 0x0000000c090c7219 */ /* 0x000fe400000006ff */
[----:B------:R-:W-:Y:S02]  /*43d0*/  SEL R0, R13, RZ, P2 ;  /* 0x000000ff0d007207 */ /* 0x000fe40001000000 */
[----:B------:R-:W-:Y:S02]  /*43e0*/  ISETP.NE.AND P1, PT, R12, RZ, P1 ;  /* 0x000000ff0c00720c */ /* 0x000fe40000f25270 */
[----:B------:R-:W-:Y:S02]  /*43f0*/  SHF.R.U32.HI R0, RZ, R0, R9 ;  /* 0x00000000ff007219 */ /* 0x000fe40000011609 */
[----:B------:R-:W-:-:S02]  /*4400*/  PLOP3.LUT P0, PT, P0, P1, PT, 0xf8, 0x8f ;  /* 0x00000000008f781c */ /* 0x000fc40000703f70 */
[----:B------:R-:W-:Y:S02]  /*4410*/  SHF.R.U32.HI R12, RZ, 0x1, R0 ;  /* 0x00000001ff0c7819 */ /* 0x000fe40000011600 */
[----:B------:R-:W-:-:S04]  /*4420*/  SEL R7, RZ, 0x1, !P0 ;  /* 0x00000001ff077807 */ /* 0x000fc80004000000 */
[----:B------:R-:W-:-:S04]  /*4430*/  LOP3.LUT R7, R7, 0x1, R12, 0xf8, !PT ;  /* 0x0000000107077812 */ /* 0x000fc800078ef80c */
[----:B------:R-:W-:-:S05]  /*4440*/  LOP3.LUT R7, R7, R0, RZ, 0xc0, !PT ;  /* 0x0000000007077212 */ /* 0x000fca00078ec0ff */
[----:B------:R-:W-:-:S05]  /*4450*/  IMAD.IADD R12, R12, 0x1, R7 ;  /* 0x000000010c0c7824 */ /* 0x000fca00078e0207 */
[----:B------:R-:W-:Y:S01]  /*4460*/  LOP3.LUT R11, R12, R11, RZ, 0xfc, !PT ;  /* 0x0000000b0c0b7212 */ /* 0x000fe200078efcff */
[----:B------:R-:W-:Y:S06]  /*4470*/  BRA `(.L_x_80) ;  /* 0x0000000000107947 */ /* 0x000fec0003800000 */
.L_x_79:
[----:B------:R-:W-:-:S04]  /*4480*/  LOP3.LUT R11, R11, 0x80000000, RZ, 0xc0, !PT ;  /* 0x800000000b0b7812 */ /* 0x000fc800078ec0ff */
[----:B------:R-:W-:Y:S01]  /*4490*/  LOP3.LUT R11, R11, 0x7f800000, RZ, 0xfc, !PT ;  /* 0x7f8000000b0b7812 */ /* 0x000fe200078efcff */
[----:B------:R-:W-:Y:S06]  /*44a0*/  BRA `(.L_x_80) ;  /* 0x0000000000047947 */ /* 0x000fec0003800000 */
.L_x_78:
[----:B------:R-:W-:-:S07]  /*44b0*/  IMAD R11, R12, 0x800000, R11 ;  /* 0x008000000c0b7824 */ /* 0x000fce00078e020b */
.L_x_80:
[----:B------:R-:W-:Y:S05]  /*44c0*/  BSYNC.RECONVERGENT B2 ;  /* 0x0000000000027941 */ /* 0x000fea0003800200 */
.L_x_77:
[----:B------:R-:W-:Y:S05]  /*44d0*/  BRA `(.L_x_81) ;  /* 0x0000000000207947 */ /* 0x000fea0003800000 */
.L_x_76:
[----:B------:R-:W-:-:S04]  /*44e0*/  LOP3.LUT R0, R7, 0x80000000, R0, 0x48, !PT ;  /* 0x8000000007007812 */ /* 0x000fc800078e4800 */
[----:B------:R-:W-:Y:S01]  /*44f0*/  LOP3.LUT R11, R0, 0x7f800000, RZ, 0xfc, !PT ;  /* 0x7f800000000b7812 */ /* 0x000fe200078efcff */
[----:B------:R-:W-:Y:S06]  /*4500*/  BRA `(.L_x_81) ;  /* 0x0000000000147947 */ /* 0x000fec0003800000 */
.L_x_75:
[----:B------:R-:W-:Y:S01]  /*4510*/  LOP3.LUT R11, R7, 0x80000000, R0, 0x48, !PT ;  /* 0x80000000070b7812 */ /* 0x000fe200078e4800 */
[----:B------:R-:W-:Y:S06]  /*4520*/  BRA `(.L_x_81) ;  /* 0x00000000000c7947 */ /* 0x000fec0003800000 */
.L_x_74:
[----:B------:R-:W0:Y:S01]  /*4530*/  MUFU.RSQ R11, -QNAN ;  /* 0xffc00000000b7908 */ /* 0x000e220000001400 */
[----:B------:R-:W-:Y:S05]  /*4540*/  BRA `(.L_x_81) ;  /* 0x0000000000047947 */ /* 0x000fea0003800000 */
.L_x_73:
[----:B------:R-:W-:-:S07]  /*4550*/  FADD.FTZ R11, R0, R7 ;  /* 0x00000007000b7221 */ /* 0x000fce0000010000 */
.L_x_81:
[----:B------:R-:W-:Y:S05]  /*4560*/  BSYNC.RECONVERGENT B1 ;  /* 0x0000000000017941 */ /* 0x000fea0003800200 */
.L_x_71:
[----:B0-----:R-:W-:Y:S02]  /*4570*/  IMAD.MOV.U32 R15, RZ, RZ, R11 ;  /* 0x000000ffff0f7224 */ /* 0x001fe400078e000b */
[----:B------:R-:W-:-:S04]  /*4580*/  IMAD.MOV.U32 R11, RZ, RZ, 0x0 ;  /* 0x00000000ff0b7424 */ /* 0x000fc800078e00ff */
[----:B------:R-:W-:Y:S05]  /*4590*/  RET.REL.NODEC R10 `(_Z7AmerGPUP6float2S0_S0_S0_ffi) ;  /* 0xffffffb80a987950 */ /* 0x000fea0003c3ffff */
        .type           $_Z7AmerGPUP6float2S0_S0_S0_ffi$__internal_accurate_pow,@function
        .size           $_Z7AmerGPUP6float2S0_S0_S0_ffi$__internal_accurate_pow,(.L_x_87 - $_Z7AmerGPUP6float2S0_S0_S0_ffi$__internal_accurate_pow)
$_Z7AmerGPUP6float2S0_S0_S0_ffi$__internal_accurate_pow:
[----:B------:R-:W-:Y:S01]  /*45a0*/  ISETP.GT.U32.AND P0, PT, R51, 0xfffff, PT ;  /* 0x000fffff3300780c */ /* 0x000fe20003f04070 */
[----:B------:R-:W-:Y:S01]  /*45b0*/  IMAD.MOV.U32 R30, RZ, RZ, R51 ;  /* 0x000000ffff1e7224 */ /* 0x000fe200078e0033 */
[----:B------:R-:W-:Y:S01]  /*45c0*/  UMOV UR14, 0x7d2cafe2 ;  /* 0x7d2cafe2000e7882 */ /* 0x000fe20000000000 */
[----:B------:R-:W-:Y:S01]  /*45d0*/  IMAD.MOV.U32 R34, RZ, RZ, 0x41ad3b5a ;  /* 0x41ad3b5aff227424 */ /* 0x000fe200078e00ff */
[----:B------:R-:W-:Y:S01]  /*45e0*/  UMOV UR15, 0x3eb0f5ff ;  /* 0x3eb0f5ff000f7882 */ /* 0x000fe20000000000 */
[----:B------:R-:W-:Y:S01]  /*45f0*/  IMAD.MOV.U32 R35, RZ, RZ, 0x3ed0f5d2 ;  /* 0x3ed0f5d2ff237424 */ /* 0x000fe200078e00ff */
[----:B------:R-:W-:Y:S01]  /*4600*/  UMOV UR16, 0x3b39803f ;  /* 0x3b39803f00107882 */ /* 0x000fe20000000000 */
[----:B------:R-:W-:-:S06]  /*4610*/  UMOV UR17, 0x3c7abc9e ;  /* 0x3c7abc9e00117882 */ /* 0x000fcc0000000000 */
[----:B------:R-:W-:Y:S01]  /*4620*/  @!P0 DMUL R28, R50, 1.80143985094819840000e+16 ;  /* 0x43500000321c8828 */ /* 0x000fe20000000000 */
[----:B------:R-:W-:-:S09]  /*4630*/  SHF.R.U32.HI R51, RZ, 0x14, R51 ;  /* 0x00000014ff337819 */ /* 0x000fd20000011633 */
[----:B------:R-:W-:Y:S01]  /*4640*/  @!P0 IMAD.MOV.U32 R30, RZ, RZ, R29 ;  /* 0x000000ffff1e8224 */ /* 0x000fe200078e001d */
[----:B------:R-:W-:Y:S01]  /*4650*/  @!P0 LEA.HI R51, R29, 0xffffffca, RZ, 0xc ;  /* 0xffffffca1d338811 */ /* 0x000fe200078f60ff */
[----:B------:R-:W-:Y:S02]  /*4660*/  @!P0 IMAD.MOV.U32 R50, RZ, RZ, R28 ;  /* 0x000000ffff328224 */ /* 0x000fe400078e001c */
[----:B------:R-:W-:Y:S01]  /*4670*/  IMAD.MOV.U32 R29, RZ, RZ, 0x43300000 ;  /* 0x43300000ff1d7424 */ /* 0x000fe200078e00ff */
[----:B------:R-:W-:Y:S01]  /*4680*/  LOP3.LUT R31, R30, 0x800fffff, RZ, 0xc0, !PT ;  /* 0x800fffff1e1f7812 */ /* 0x000fe200078ec0ff */
[----:B------:R-:W-:Y:S02]  /*4690*/  IMAD.MOV.U32 R32, RZ, RZ, R50 ;  /* 0x000000ffff207224 */ /* 0x000fe400078e0032 */
[----:B------:R-:W-:Y:S01]  /*46a0*/  IMAD.MOV.U32 R30, RZ, RZ, RZ ;  /* 0x000000ffff1e7224 */ /* 0x000fe200078e00ff */
[----:B------:R-:W-:-:S04]  /*46b0*/  LOP3.LUT R31, R31, 0x3ff00000, RZ, 0xfc, !PT ;  /* 0x3ff000001f1f7812 */ /* 0x000fc800078efcff */
[----:B------:R-:W-:Y:S01]  /*46c0*/  ISETP.GE.U32.AND P1, PT, R31, 0x3ff6a09f, PT ;  /* 0x3ff6a09f1f00780c */ /* 0x000fe20003f26070 */
[----:B------:R-:W-:-:S12]  /*46d0*/  IMAD.MOV.U32 R33, RZ, RZ, R31 ;  /* 0x000000ffff217224 */ /* 0x000fd800078e001f */
[----:B------:R-:W-:-:S04]  /*46e0*/  @P1 VIADD R28, R33, 0xfff00000 ;  /* 0xfff00000211c1836 */ /* 0x000fc80000000000 */
[----:B------:R-:W-:Y:S02]  /*46f0*/  @P1 IMAD.MOV.U32 R33, RZ, RZ, R28 ;  /* 0x000000ffff211224 */ /* 0x000fe400078e001c */
[C---:B------:R-:W-:Y:S02]  /*4700*/  VIADD R28, R51.reuse, 0xfffffc01 ;  /* 0xfffffc01331c7836 */ /* 0x040fe40000000000 */
[----:B------:R-:W-:Y:S02]  /*4710*/  @P1 VIADD R28, R51, 0xfffffc02 ;  /* 0xfffffc02331c1836 */ /* 0x000fe40000000000 */
[C---:B------:R-:W-:Y:S02]  /*4720*/  DADD R38, R32.reuse, 1 ;  /* 0x3ff0000020267429 */ /* 0x040fe40000000000 */
[----:B------:R-:W-:Y:S01]  /*4730*/  DADD R32, R32, -1 ;  /* 0xbff0000020207429 */ /* 0x000fe20000000000 */
[----:B------:R-:W-:-:S03]  /*4740*/  LOP3.LUT R28, R28, 0x80000000, RZ, 0x3c, !PT ;  /* 0x800000001c1c7812 */ /* 0x000fc600078e3cff */
[----:B------:R-:W0:Y:S02]  /*4750*/  MUFU.RCP64H R31, R39 ;  /* 0x00000027001f7308 */ /* 0x000e240000001800 */
[----:B0-----:R-:W-:-:S08]  /*4760*/  DFMA R36, -R38, R30, 1 ;  /* 0x3ff000002624742b */ /* 0x001fd0000000011e */
[----:B------:R-:W-:-:S08]  /*4770*/  DFMA R36, R36, R36, R36 ;  /* 0x000000242424722b */ /* 0x000fd00000000024 */
[----:B------:R-:W-:-:S08]  /*4780*/  DFMA R36, R30, R36, R30 ;  /* 0x000000241e24722b */ /* 0x000fd0000000001e */
[----:B------:R-:W-:-:S08]  /*4790*/  DMUL R30, R32, R36 ;  /* 0x00000024201e7228 */ /* 0x000fd00000000000 */
[----:B------:R-:W-:-:S08]  /*47a0*/  DFMA R30, R32, R36, R30 ;  /* 0x00000024201e722b */ /* 0x000fd0000000001e */
[----:B------:R-:W-:-:S08]  /*47b0*/  DMUL R40, R30, R30 ;  /* 0x0000001e1e287228 */ /* 0x000fd00000000000 */
[----:B------:R-:W-:Y:S01]  /*47c0*/  DFMA R34, R40, UR14, R34 ;  /* 0x0000000e28227c2b */ /* 0x000fe20008000022 */
[----:B------:R-:W-:Y:S01]  /*47d0*/  UMOV UR14, 0x75488a3f ;  /* 0x75488a3f000e7882 */ /* 0x000fe20000000000 */
[----:B------:R-:W-:-:S06]  /*47e0*/  UMOV UR15, 0x3ef3b20a ;  /* 0x3ef3b20a000f7882 */ /* 0x000fcc0000000000 */
[----:B------:R-:W-:Y:S01]  /*47f0*/  DFMA R38, R40, R34, UR14 ;  /* 0x0000000e28267e2b */ /* 0x000fe20008000022 */
[----:B------:R-:W-:Y:S01]  /*4800*/  UMOV UR14, 0xe4faecd5 ;  /* 0xe4faecd5000e7882 */ /* 0x000fe20000000000 */
[----:B------:R-:W-:Y:S01]  /*4810*/  UMOV UR15, 0x3f1745cd ;  /* 0x3f1745cd000f7882 */ /* 0x000fe20000000000 */
[----:B------:R-:W-:-:S05]  /*4820*/  DADD R34, R32, -R30 ;  /* 0x0000000020227229 */ /* 0x000fca000000081e */
[----:B------:R-:W-:Y:S01]  /*4830*/  DFMA R38, R40, R38, UR14 ;  /* 0x0000000e28267e2b */ /* 0x000fe20008000026 */
[----:B------:R-:W-:Y:S01]  /*4840*/  UMOV UR14, 0x258a578b ;  /* 0x258a578b000e7882 */ /* 0x000fe20000000000 */
[----:B------:R-:W-:Y:S01]  /*4850*/  UMOV UR15, 0x3f3c71c7 ;  /* 0x3f3c71c7000f7882 */ /* 0x000fe20000000000 */
[----:B------:R-:W-:-:S05]  /*4860*/  DADD R34, R34, R34 ;  /* 0x0000000022227229 */ /* 0x000fca0000000022 */
[----:B------:R-:W-:Y:S01]  /*4870*/  DFMA R38, R40, R38, UR14 ;  /* 0x0000000e28267e2b */ /* 0x000fe20008000026 */
[----:B------:R-:W-:Y:S01]  /*4880*/  UMOV UR14, 0x9242b910 ;  /* 0x9242b910000e7882 */ /* 0x000fe20000000000 */
[----:B------:R-:W-:Y:S01]  /*4890*/  UMOV UR15, 0x3f624924 ;  /* 0x3f624924000f7882 */ /* 0x000fe20000000000 */
[----:B------:R-:W-:-:S05]  /*48a0*/  DFMA R34, R32, -R30, R34 ;  /* 0x8000001e2022722b */ /* 0x000fca0000000022 */
[----:B------:R-:W-:Y:S01]  /*48b0*/  DFMA R38, R40, R38, UR14 ;  /* 0x0000000e28267e2b */ /* 0x000fe20008000026 */
[----:B------:R-:W-:Y:S01]  /*48c0*/  UMOV UR14, 0x99999dfb ;  /* 0x99999dfb000e7882 */ /* 0x000fe20000000000 */
[----:B------:R-:W-:Y:S01]  /*48d0*/  UMOV UR15, 0x3f899999 ;  /* 0x3f899999000f7882 */ /* 0x000fe20000000000 */
[----:B------:R-:W-:Y:S02]  /*48e0*/  DMUL R34, R36, R34 ;  /* 0x0000002224227228 */ /* 0x000fe40000000000 */
[----:B------:R-:W-:-:S03]  /*48f0*/  DMUL R36, R30, R30 ;  /* 0x0000001e1e247228 */ /* 0x000fc60000000000 */
[----:B------:R-:W-:Y:S01]  /*4900*/  DFMA R38, R40, R38, UR14 ;  /* 0x0000000e28267e2b */ /* 0x000fe20008000026 */
[----:B------:R-:W-:Y:S01]  /*4910*/  UMOV UR14, 0x55555555 ;  /* 0x55555555000e7882 */ /* 0x000fe20000000000 */
[----:B------:R-:W-:-:S06]  /*4920*/  UMOV UR15, 0x3fb55555 ;  /* 0x3fb55555000f7882 */ /* 0x000fcc0000000000 */
[----:B------:R-:W-:-:S08]  /*4930*/  DFMA R32, R40, R38, UR14 ;  /* 0x0000000e28207e2b */ /* 0x000fd00008000026 */
[----:B------:R-:W-:Y:S01]  /*4940*/  DADD R42, -R32, UR14 ;  /* 0x0000000e202a7e29 */ /* 0x000fe20008000100 */
[----:B------:R-:W-:Y:S01]  /*4950*/  UMOV UR14, 0xb9e7b0 ;  /* 0x00b9e7b0000e7882 */ /* 0x000fe20000000000 */
[----:B------:R-:W-:-:S06]  /*4960*/  UMOV UR15, 0x3c46a4cb ;  /* 0x3c46a4cb000f7882 */ /* 0x000fcc0000000000 */
[----:B------:R-:W-:Y:S02]  /*4970*/  DFMA R42, R40, R38, R42 ;  /* 0x00000026282a722b */ /* 0x000fe4000000002a */
[----:B------:R-:W-:Y:S01]  /*4980*/  DFMA R40, R30, R30, -R36 ;  /* 0x0000001e1e28722b */ /* 0x000fe20000000824 */
[----:B------:R-:W-:Y:S02]  /*4990*/  VIADD R39, R35, 0x100000 ;  /* 0x0010000023277836 */ /* 0x000fe40000000000 */
[----:B------:R-:W-:-:S03]  /*49a0*/  IMAD.MOV.U32 R38, RZ, RZ, R34 ;  /* 0x000000ffff267224 */ /* 0x000fc600078e0022 */
[----:B------:R-:W-:Y:S01]  /*49b0*/  DADD R42, R42, -UR14 ;  /* 0x8000000e2a2a7e29 */ /* 0x000fe20008000000 */
[----:B------:R-:W-:Y:S01]  /*49c0*/  UMOV UR14, 0x80000000 ;  /* 0x80000000000e7882 */ /* 0x000fe20000000000 */
[----:B------:R-:W-:Y:S01]  /*49d0*/  UMOV UR15, 0x43300000 ;  /* 0x43300000000f7882 */ /* 0x000fe20000000000 */
[C---:B------:R-:W-:Y:S02]  /*49e0*/  DFMA R38, R30.reuse, R38, R40 ;  /* 0x000000261e26722b */ /* 0x040fe40000000028 */
[----:B------:R-:W-:Y:S02]  /*49f0*/  DMUL R40, R30, R36 ;  /* 0x000000241e287228 */ /* 0x000fe40000000000 */
[----:B------:R-:W-:Y:S01]  /*4a00*/  DADD R28, R28, -UR14 ;  /* 0x8000000e1c1c7e29 */ /* 0x000fe20008000000 */
[----:B------:R-:W-:Y:S01]  /*4a10*/  UMOV UR14, 0xfefa39ef ;  /* 0xfefa39ef000e7882 */ /* 0x000fe20000000000 */
[----:B------:R-:W-:-:S04]  /*4a20*/  UMOV UR15, 0x3fe62e42 ;  /* 0x3fe62e42000f7882 */ /* 0x000fc80000000000 */
[----:B------:R-:W-:-:S08]  /*4a30*/  DFMA R44, R30, R36, -R40 ;  /* 0x000000241e2c722b */ /* 0x000fd00000000828 */
[----:B------:R-:W-:Y:S02]  /*4a40*/  DFMA R44, R34, R36, R44 ;  /* 0x00000024222c722b */ /* 0x000fe4000000002c */
[----:B------:R-:W-:-:S06]  /*4a50*/  DADD R36, R32, R42 ;  /* 0x0000000020247229 */ /* 0x000fcc000000002a */
[----:B------:R-:W-:Y:S02]  /*4a60*/  DFMA R38, R30, R38, R44 ;  /* 0x000000261e26722b */ /* 0x000fe4000000002c */
[----:B------:R-:W-:Y:S02]  /*4a70*/  DADD R44, R32, -R36 ;  /* 0x00000000202c7229 */ /* 0x000fe40000000824 */
[----:B------:R-:W-:-:S06]  /*4a80*/  DMUL R32, R36, R40 ;  /* 0x0000002824207228 */ /* 0x000fcc0000000000 */
[----:B------:R-:W-:Y:S02]  /*4a90*/  DADD R44, R42, R44 ;  /* 0x000000002a2c7229 */ /* 0x000fe4000000002c */
[----:B------:R-:W-:-:S08]  /*4aa0*/  DFMA R42, R36, R40, -R32 ;  /* 0x00000028242a722b */ /* 0x000fd00000000820 */
[----:B------:R-:W-:-:S08]  /*4ab0*/  DFMA R38, R36, R38, R42 ;  /* 0x000000262426722b */ /* 0x000fd0000000002a */
[----:B------:R-:W-:-:S08]  /*4ac0*/  DFMA R44, R44, R40, R38 ;  /* 0x000000282c2c722b */ /* 0x000fd00000000026 */
[----:B------:R-:W-:-:S08]  /*4ad0*/  DADD R38, R32, R44 ;  /* 0x0000000020267229 */ /* 0x000fd0000000002c */
[--C-:B------:R-:W-:Y:S02]  /*4ae0*/  DADD R36, R30, R38.reuse ;  /* 0x000000001e247229 */ /* 0x100fe40000000026 */
[----:B------:R-:W-:-:S06]  /*4af0*/  DADD R32, R32, -R38 ;  /* 0x0000000020207229 */ /* 0x000fcc0000000826 */
[----:B------:R-:W-:Y:S02]  /*4b00*/  DADD R30, R30, -R36 ;  /* 0x000000001e1e7229 */ /* 0x000fe40000000824 */
[----:B------:R-:W-:-:S06]  /*4b10*/  DADD R32, R44, R32 ;  /* 0x000000002c207229 */ /* 0x000fcc0000000020 */
[----:B------:R-:W-:-:S08]  /*4b20*/  DADD R30, R38, R30 ;  /* 0x00000000261e7229 */ /* 0x000fd0000000001e */
[----:B------:R-:W-:-:S08]  /*4b30*/  DADD R30, R32, R30 ;  /* 0x00000000201e7229 */ /* 0x000fd0000000001e */
[----:B------:R-:W-:-:S08]  /*4b40*/  DADD R34, R34, R30 ;  /* 0x0000000022227229 */ /* 0x000fd0000000001e */
[----:B------:R-:W-:-:S08]  /*4b50*/  DADD R32, R36, R34 ;  /* 0x0000000024207229 */ /* 0x000fd00000000022 */
[--C-:B------:R-:W-:Y:S02]  /*4b60*/  DFMA R30, R28, UR14, R32.reuse ;  /* 0x0000000e1c1e7c2b */ /* 0x100fe40008000020 */
[----:B------:R-:W-:-:S06]  /*4b70*/  DADD R38, R36, -R32 ;  /* 0x0000000024267229 */ /* 0x000fcc0000000820 */
[----:B------:R-:W-:Y:S02]  /*4b80*/  DFMA R36, R28, -UR14, R30 ;  /* 0x8000000e1c247c2b */ /* 0x000fe4000800001e */
[----:B------:R-:W-:-:S06]  /*4b90*/  DADD R38, R34, R38 ;  /* 0x0000000022267229 */ /* 0x000fcc0000000026 */
[----:B------:R-:W-:-:S08]  /*4ba0*/  DADD R36, -R32, R36 ;  /* 0x0000000020247229 */ /* 0x000fd00000000124 */
[----:B------:R-:W-:Y:S01]  /*4bb0*/  DADD R32, R38, -R36 ;  /* 0x0000000026207229 */ /* 0x000fe20000000824 */
[----:B------:R-:W-:Y:S02]  /*4bc0*/  IMAD.MOV.U32 R36, RZ, RZ, 0x652b82fe ;  /* 0x652b82feff247424 */ /* 0x000fe400078e00ff */
[----:B------:R-:W-:-:S05]  /*4bd0*/  IMAD.MOV.U32 R37, RZ, RZ, 0x3ff71547 ;  /* 0x3ff71547ff257424 */ /* 0x000fca00078e00ff */
[----:B------:R-:W-:Y:S01]  /*4be0*/  DFMA R32, R28, UR16, R32 ;  /* 0x000000101c207c2b */ /* 0x000fe20008000020 */
[C---:B------:R-:W-:Y:S01]  /*4bf0*/  IMAD.SHL.U32 R28, R49.reuse, 0x2, RZ ;  /* 0x00000002311c7824 */ /* 0x040fe200078e00ff */
[----:B------:R-:W-:-:S04]  /*4c00*/  LOP3.LUT R29, R49, 0xff0fffff, RZ, 0xc0, !PT ;  /* 0xff0fffff311d7812 */ /* 0x000fc800078ec0ff */
[----:B------:R-:W-:Y:S02]  /*4c10*/  ISETP.GT.U32.AND P0, PT, R28, -0x2000001, PT ;  /* 0xfdffffff1c00780c */ /* 0x000fe40003f04070 */
[----:B------:R-:W-:Y:S02]  /*4c20*/  DADD R34, R30, R32 ;  /* 0x000000001e227229 */ /* 0x000fe40000000020 */
[----:B------:R-:W-:-:S06]  /*4c30*/  SEL R49, R29, R49, P0 ;  /* 0x000000311d317207 */ /* 0x000fcc0000000000 */
[----:B------:R-:W-:Y:S02]  /*4c40*/  DADD R30, R30, -R34 ;  /* 0x000000001e1e7229 */ /* 0x000fe40000000822 */
[----:B------:R-:W-:-:S06]  /*4c50*/  DMUL R28, R34, R48 ;  /* 0x00000030221c7228 */ /* 0x000fcc0000000000 */
[----:B------:R-:W-:Y:S02]  /*4c60*/  DADD R32, R32, R30 ;  /* 0x0000000020207229 */ /* 0x000fe4000000001e */
[----:B------:R-:W-:-:S08]  /*4c70*/  DFMA R34, R34, R48, -R28 ;  /* 0x000000302222722b */ /* 0x000fd0000000081c */
[----:B------:R-:W-:-:S08]  /*4c80*/  DFMA R32, R32, R48, R34 ;  /* 0x000000302020722b */ /* 0x000fd00000000022 */
[----:B------:R-:W-:-:S08]  /*4c90*/  DADD R38, R28, R32 ;  /* 0x000000001c267229 */ /* 0x000fd00000000020 */
[----:B------:R-:W-:Y:S02]  /*4ca0*/  DFMA R36, R38, R36, 6.75539944105574400000e+15 ;  /* 0x433800002624742b */ /* 0x000fe40000000024 */
[----:B------:R-:W-:Y:S01]  /*4cb0*/  FSETP.GEU.AND P0, PT, |R39|, 4.1917929649353027344, PT ;  /* 0x4086232b2700780b */ /* 0x000fe20003f0e200 */
[----:B------:R-:W-:-:S05]  /*4cc0*/  DADD R28, R28, -R38 ;  /* 0x000000001c1c7229 */ /* 0x000fca0000000826 */
[----:B------:R-:W-:-:S03]  /*4cd0*/  DADD R30, R36, -6.75539944105574400000e+15 ;  /* 0xc3380000241e7429 */ /* 0x000fc60000000000 */
[----:B------:R-:W-:-:S05]  /*4ce0*/  DADD R32, R32, R28 ;  /* 0x0000000020207229 */ /* 0x000fca000000001c */
[----:B------:R-:W-:Y:S01]  /*4cf0*/  DFMA R34, R30, -UR14, R38 ;  /* 0x8000000e1e227c2b */ /* 0x000fe20008000026 */
[----:B------:R-:W-:Y:S01]  /*4d00*/  UMOV UR14, 0x3b39803f ;  /* 0x3b39803f000e7882 */ /* 0x000fe20000000000 */
[----:B------:R-:W-:-:S06]  /*4d10*/  UMOV UR15, 0x3c7abc9e ;  /* 0x3c7abc9e000f7882 */ /* 0x000fcc0000000000 */
[----:B------:R-:W-:Y:S01]  /*4d20*/  DFMA R34, R30, -UR14, R34 ;  /* 0x8000000e1e227c2b */ /* 0x000fe20008000022 */
[----:B------:R-:W-:Y:S01]  /*4d30*/  UMOV UR14, 0x69ce2bdf ;  /* 0x69ce2bdf000e7882 */ /* 0x000fe20000000000 */
[----:B------:R-:W-:Y:S01]  /*4d40*/  IMAD.MOV.U32 R30, RZ, RZ, -0x35dec16 ;  /* 0xfca213eaff1e7424 */ /* 0x000fe200078e00ff */
[----:B------:R-:W-:Y:S01]  /*4d50*/  UMOV UR15, 0x3e5ade15 ;  /* 0x3e5ade15000f7882 */ /* 0x000fe20000000000 */
[----:B------:R-:W-:-:S06]  /*4d60*/  IMAD.MOV.U32 R31, RZ, RZ, 0x3e928af3 ;  /* 0x3e928af3ff1f7424 */ /* 0x000fcc00078e00ff */
[----:B------:R-:W-:Y:S01]  /*4d70*/  DFMA R30, R34, UR14, R30 ;  /* 0x0000000e221e7c2b */ /* 0x000fe2000800001e */
[----:B------:R-:W-:Y:S01]  /*4d80*/  UMOV UR14, 0x62401315 ;  /* 0x62401315000e7882 */ /* 0x000fe20000000000 */
[----:B------:R-:W-:-:S06]  /*4d90*/  UMOV UR15, 0x3ec71dee ;  /* 0x3ec71dee000f7882 */ /* 0x000fcc0000000000 */
[----:B------:R-:W-:Y:S01]  /*4da0*/  DFMA R30, R34, R30, UR14 ;  /* 0x0000000e221e7e2b */ /* 0x000fe2000800001e */
        /* <DEDUP_REMOVED lines=20> */
[----:B------:R-:W-:-:S08]  /*4ef0*/  DFMA R30, R34, R30, UR14 ;  /* 0x0000000e221e7e2b */ /* 0x000fd0000800001e */
[----:B------:R-:W-:-:S08]  /*4f00*/  DFMA R30, R34, R30, 1 ;  /* 0x3ff00000221e742b */ /* 0x000fd0000000001e */
[----:B------:R-:W-:-:S10]  /*4f10*/  DFMA R30, R34, R30, 1 ;  /* 0x3ff00000221e742b */ /* 0x000fd4000000001e */
[----:B------:R-:W-:Y:S02]  /*4f20*/  IMAD R35, R36, 0x100000, R31 ;  /* 0x0010000024237824 */ /* 0x000fe400078e021f */
[----:B------:R-:W-:Y:S01]  /*4f30*/  IMAD.MOV.U32 R34, RZ, RZ, R30 ;  /* 0x000000ffff227224 */ /* 0x000fe200078e001e */
[----:B------:R-:W-:Y:S06]  /*4f40*/  @!P0 BRA `(.L_x_82) ;  /* 0x0000000000308947 */ /* 0x000fec0003800000 */
[----:B------:R-:W-:Y:S01]  /*4f50*/  FSETP.GEU.AND P0, PT, |R39|, 4.2275390625, PT ;  /* 0x408748002700780b */ /* 0x000fe20003f0e200 */
[C---:B------:R-:W-:Y:S02]  /*4f60*/  DADD R34, R38.reuse, +INF ;  /* 0x7ff0000026227429 */ /* 0x040fe40000000000 */
[----:B------:R-:W-:-:S08]  /*4f70*/  DSETP.GEU.AND P1, PT, R38, RZ, PT ;  /* 0x000000ff2600722a */ /* 0x000fd00003f2e000 */
[----:B------:R-:W-:Y:S02]  /*4f80*/  FSEL R34, R34, RZ, P1 ;  /* 0x000000ff22227208 */ /* 0x000fe40000800000 */
[----:B------:R-:W-:Y:S02]  /*4f90*/  @!P0 LEA.HI R28, R36, R36, RZ, 0x1 ;  /* 0x00000024241c8211 */ /* 0x000fe400078f08ff */
[----:B------:R-:W-:Y:S02]  /*4fa0*/  FSEL R35, R35, RZ, P1 ;  /* 0x000000ff23237208 */ /* 0x000fe40000800000 */
[----:B------:R-:W-:-:S05]  /*4fb0*/  @!P0 SHF.R.S32.HI R28, RZ, 0x1, R28 ;  /* 0x00000001ff1c8819 */ /* 0x000fca000001141c */
[----:B------:R-:W-:Y:S02]  /*4fc0*/  @!P0 IMAD.IADD R29, R36, 0x1, -R28 ;  /* 0x00000001241d8824 */ /* 0x000fe400078e0a1c */
[----:B------:R-:W-:Y:S02]  /*4fd0*/  @!P0 IMAD R31, R28, 0x100000, R31 ;  /* 0x001000001c1f8824 */ /* 0x000fe400078e021f */
[----:B------:R-:W-:Y:S01]  /*4fe0*/  @!P0 IMAD.MOV.U32 R28, RZ, RZ, RZ ;  /* 0x000000ffff1c8224 */ /* 0x000fe200078e00ff */
[----:B------:R-:W-:-:S06]  /*4ff0*/  @!P0 LEA R29, R29, 0x3ff00000, 0x14 ;  /* 0x3ff000001d1d8811 */ /* 0x000fcc00078ea0ff */
[----:B------:R-:W-:-:S11]  /*5000*/  @!P0 DMUL R34, R30, R28 ;  /* 0x0000001c1e228228 */ /* 0x000fd60000000000 */
.L_x_82:
[----:B------:R-:W-:Y:S01]  /*5010*/  DFMA R32, R32, R34, R34 ;  /* 0x000000222020722b */ /* 0x000fe20000000022 */
[----:B------:R-:W-:Y:S01]  /*5020*/  IMAD.MOV.U32 R30, RZ, RZ, R0 ;  /* 0x000000ffff1e7224 */ /* 0x000fe200078e0000 */
[----:B------:R-:W-:Y:S01]  /*5030*/  DSETP.NEU.AND P0, PT, |R34|, +INF , PT ;  /* 0x7ff000002200742a */ /* 0x000fe20003f0d200 */
[----:B------:R-:W-:-:S07]  /*5040*/  IMAD.MOV.U32 R31, RZ, RZ, 0x0 ;  /* 0x00000000ff1f7424 */ /* 0x000fce00078e00ff */
[----:B------:R-:W-:Y:S02]  /*5050*/  FSEL R28, R34, R32, !P0 ;  /* 0x00000020221c7208 */ /* 0x000fe40004000000 */
[----:B------:R-:W-:Y:S01]  /*5060*/  FSEL R29, R35, R33, !P0 ;  /* 0x00000021231d7208 */ /* 0x000fe20004000000 */
[----:B------:R-:W-:Y:S06]  /*5070*/  RET.REL.NODEC R30 `(_Z7AmerGPUP6float2S0_S0_S0_ffi) ;  /* 0xffffffac1ee07950 */ /* 0x000fec0003c3ffff */
.L_x_83:
[----:B------:R-:W-:-:S00]  /*5080*/  BRA `(.L_x_83) ;  /* 0xfffffffc00fc7947 */ /* 0x000fc0000383ffff */
[----:B------:R-:W-:-:S00]  /*5090*/  NOP ;  /* 0x0000000000007918 */ /* 0x000fc00000000000 */
        /* <DEDUP_REMOVED lines=14> */
.L_x_87:


//--------------------- .nv.shared.reserved.0     --------------------------
	.section	.nv.shared.reserved.0,"aw",@nobits
	.weak		__nv_reservedSMEM_offset_0_alias
	.size		__nv_reservedSMEM_offset_0_alias, 0, 64
	.other		__nv_reservedSMEM_offset_0_alias,@"STO_CUDA_RESERVED_SHARED STV_DEFAULT"
__nv_reservedSMEM_offset_0_alias:
	.zero		0
	.zero		64


//--------------------- .nv.constant0._Z7AmerGPUP6float2S0_S0_S0_ffi --------------------------
	.section	.nv.constant0._Z7AmerGPUP6float2S0_S0_S0_ffi,"a",@progbits
	.sectionflags	@""
	.align	4
.nv.constant0._Z7AmerGPUP6float2S0_S0_S0_ffi:
	.zero		940


//--------------------- SYMBOLS --------------------------

	.type		.nv.reservedSmem.offset0,@object
	.size		.nv.reservedSmem.offset0,0x4
